	.target	sm_90a

	.elftype	@"ET_EXEC"


//--------------------- .note.nv.tkinfo           --------------------------
	.section	.note.nv.tkinfo,"",@"SHT_NOTE"
	.sectionflags	@"SHF_NOTE_NV_TKINFO"
	.tkinfo
        /*0018*/ 	.word	0x00000002
        /*0030*/ 	.string	""
        /*0030*/ 	.string	"ptxas"
        /*0030*/ 	.string	"Cuda compilation tools, release 13.0, V13.0.88"
        /*0030*/ 	.string	"Build cuda_13.0.r13.0/compiler.36424714_0"
        /*0030*/ 	.string	"-arch sm_90a -m 64 "



//--------------------- .note.nv.cuinfo           --------------------------
	.section	.note.nv.cuinfo,"",@"SHT_NOTE"
	.sectionflags	@"SHF_NOTE_NV_CUINFO"
        /*0018*/ 	.short	0x0002
        /*001a*/ 	.short	0x005a
        /*001c*/ 	.short	0x0082
	.zero		2


//--------------------- .nv.info                  --------------------------
	.section	.nv.info,"",@"SHT_CUDA_INFO"
	.align	4


	//----- nvinfo : EIATTR_REGCOUNT
	.align		4
        /*0000*/ 	.byte	0x04, 0x2f
        /*0002*/ 	.short	(.L_21 - .L_20)
	.align		4
.L_20:
        /*0004*/ 	.word	index@(_ZN18transformer_engine54_GLOBAL__N__9c5707b3_21_hadamard_transform_cu_748ca6b514ZeroAmaxKernelEPfS1_S1_)
        /*0008*/ 	.word	0x00000008


	//----- nvinfo : EIATTR_FRAME_SIZE
	.align		4
.L_21:
        /*000c*/ 	.byte	0x04, 0x11
        /*000e*/ 	.short	(.L_23 - .L_22)
	.align		4
.L_22:
        /*0010*/ 	.word	index@(_ZN18transformer_engine54_GLOBAL__N__9c5707b3_21_hadamard_transform_cu_748ca6b514ZeroAmaxKernelEPfS1_S1_)
        /*0014*/ 	.word	0x00000000


	//----- nvinfo : EIATTR_REGCOUNT
	.align		4
.L_23:
        /*0018*/ 	.byte	0x04, 0x2f
        /*001a*/ 	.short	(.L_25 - .L_24)
	.align		4
.L_24:
        /*001c*/ 	.word	index@(_ZN18transformer_engine54_GLOBAL__N__9c5707b3_21_hadamard_transform_cu_748ca6b523HadamardTransformKernelI13__nv_bfloat16Li16ELb1ELb1ELb1ELb1ELb0ELb0ELb1EEEvPKT_PS3_S6_ttmmPfS7_b)
        /*0020*/ 	.word	0x00000020


	//----- nvinfo : EIATTR_FRAME_SIZE
	.align		4
.L_25:
        /*0024*/ 	.byte	0x04, 0x11
        /*0026*/ 	.short	(.L_27 - .L_26)
	.align		4
.L_26:
        /*0028*/ 	.word	index@(_ZN18transformer_engine54_GLOBAL__N__9c5707b3_21_hadamard_transform_cu_748ca6b523HadamardTransformKernelI13__nv_bfloat16Li16ELb1ELb1ELb1ELb1ELb0ELb0ELb1EEEvPKT_PS3_S6_ttmmPfS7_b)
        /*002c*/ 	.word	0x00000000


	//----- nvinfo : EIATTR_REGCOUNT
	.align		4
.L_27:
        /*0030*/ 	.byte	0x04, 0x2f
        /*0032*/ 	.short	(.L_29 - .L_28)
	.align		4
.L_28:
        /*0034*/ 	.word	index@(_ZN18transformer_engine54_GLOBAL__N__9c5707b3_21_hadamard_transform_cu_748ca6b523HadamardTransformKernelI13__nv_bfloat16Li16ELb0ELb1ELb0ELb1ELb0ELb0ELb1EEEvPKT_PS3_S6_ttmmPfS7_b)
        /*0038*/ 	.word	0x0000001a


	//----- nvinfo : EIATTR_FRAME_SIZE
	.align		4
.L_29:
        /*003c*/ 	.byte	0x04, 0x11
        /*003e*/ 	.short	(.L_31 - .L_30)
	.align		4
.L_30:
        /*0040*/ 	.word	index@(_ZN18transformer_engine54_GLOBAL__N__9c5707b3_21_hadamard_transform_cu_748ca6b523HadamardTransformKernelI13__nv_bfloat16Li16ELb0ELb1ELb0ELb1ELb0ELb0ELb1EEEvPKT_PS3_S6_ttmmPfS7_b)
        /*0044*/ 	.word	0x00000000


	//----- nvinfo : EIATTR_REGCOUNT
	.align		4
.L_31:
        /*0048*/ 	.byte	0x04, 0x2f
        /*004a*/ 	.short	(.L_33 - .L_32)
	.align		4
.L_32:
        /*004c*/ 	.word	index@(_ZN18transformer_engine54_GLOBAL__N__9c5707b3_21_hadamard_transform_cu_748ca6b523HadamardTransformKernelI13__nv_bfloat16Li16ELb1ELb0ELb1ELb0ELb0ELb0ELb1EEEvPKT_PS3_S6_ttmmPfS7_b)
        /*0050*/ 	.word	0x0000001b


	//----- nvinfo : EIATTR_FRAME_SIZE
	.align		4
.L_33:
        /*0054*/ 	.byte	0x04, 0x11
        /*0056*/ 	.short	(.L_35 - .L_34)
	.align		4
.L_34:
        /*0058*/ 	.word	index@(_ZN18transformer_engine54_GLOBAL__N__9c5707b3_21_hadamard_transform_cu_748ca6b523HadamardTransformKernelI13__nv_bfloat16Li16ELb1ELb0ELb1ELb0ELb0ELb0ELb1EEEvPKT_PS3_S6_ttmmPfS7_b)
        /*005c*/ 	.word	0x00000000


	//----- nvinfo : EIATTR_REGCOUNT
	.align		4
.L_35:
        /*0060*/ 	.byte	0x04, 0x2f
        /*0062*/ 	.short	(.L_37 - .L_36)
	.align		4
.L_36:
        /*0064*/ 	.word	index@(_ZN18transformer_engine54_GLOBAL__N__9c5707b3_21_hadamard_transform_cu_748ca6b523HadamardTransformKernelI13__nv_bfloat16Li16ELb0ELb0ELb0ELb0ELb0ELb0ELb1EEEvPKT_PS3_S6_ttmmPfS7_b)
        /*0068*/ 	.word	0x0000000e


	//----- nvinfo : EIATTR_FRAME_SIZE
	.align		4
.L_37:
        /*006c*/ 	.byte	0x04, 0x11
        /*006e*/ 	.short	(.L_39 - .L_38)
	.align		4
.L_38:
        /*0070*/ 	.word	index@(_ZN18transformer_engine54_GLOBAL__N__9c5707b3_21_hadamard_transform_cu_748ca6b523HadamardTransformKernelI13__nv_bfloat16Li16ELb0ELb0ELb0ELb0ELb0ELb0ELb1EEEvPKT_PS3_S6_ttmmPfS7_b)
        /*0074*/ 	.word	0x00000000


	//----- nvinfo : EIATTR_REGCOUNT
	.align		4
.L_39:
        /*0078*/ 	.byte	0x04, 0x2f
        /*007a*/ 	.short	(.L_41 - .L_40)
	.align		4
.L_40:
        /*007c*/ 	.word	index@(_ZN18transformer_engine54_GLOBAL__N__9c5707b3_21_hadamard_transform_cu_748ca6b521HadamardAmaxTmaKernelI13__nv_bfloat16Li16ELi128ELi128ELi64ELi64ELi128ELi1ELb1ELb1ELb1EEEv14CUtensorMap_stPfS4_S4_ttmm)
        /*0080*/ 	.word	0x00000018


	//----- nvinfo : EIATTR_FRAME_SIZE
	.align		4
.L_41:
        /*0084*/ 	.byte	0x04, 0x11
        /*0086*/ 	.short	(.L_43 - .L_42)
	.align		4
.L_42:
        /*0088*/ 	.word	index@(_ZN18transformer_engine54_GLOBAL__N__9c5707b3_21_hadamard_transform_cu_748ca6b521HadamardAmaxTmaKernelI13__nv_bfloat16Li16ELi128ELi128ELi64ELi64ELi128ELi1ELb1ELb1ELb1EEEv14CUtensorMap_stPfS4_S4_ttmm)
        /*008c*/ 	.word	0x00000038


	//----- nvinfo : EIATTR_REGCOUNT
	.align		4
.L_43:
        /*0090*/ 	.byte	0x04, 0x2f
        /*0092*/ 	.short	(.L_45 - .L_44)
	.align		4
.L_44:
        /*0094*/ 	.word	index@(_ZN18transformer_engine54_GLOBAL__N__9c5707b3_21_hadamard_transform_cu_748ca6b521HadamardAmaxTmaKernelI13__nv_bfloat16Li16ELi128ELi128ELi64ELi64ELi128ELi1ELb0ELb1ELb1EEEv14CUtensorMap_stPfS4_S4_ttmm)
        /*0098*/ 	.word	0x00000018


	//----- nvinfo : EIATTR_FRAME_SIZE
	.align		4
.L_45:
        /*009c*/ 	.byte	0x04, 0x11
        /*009e*/ 	.short	(.L_47 - .L_46)
	.align		4
.L_46:
        /*00a0*/ 	.word	index@(_ZN18transformer_engine54_GLOBAL__N__9c5707b3_21_hadamard_transform_cu_748ca6b521HadamardAmaxTmaKernelI13__nv_bfloat16Li16ELi128ELi128ELi64ELi64ELi128ELi1ELb0ELb1ELb1EEEv14CUtensorMap_stPfS4_S4_ttmm)
        /*00a4*/ 	.word	0x00000038


	//----- nvinfo : EIATTR_REGCOUNT
	.align		4
.L_47:
        /*00a8*/ 	.byte	0x04, 0x2f
        /*00aa*/ 	.short	(.L_49 - .L_48)
	.align		4
.L_48:
        /*00ac*/ 	.word	index@(_ZN18transformer_engine54_GLOBAL__N__9c5707b3_21_hadamard_transform_cu_748ca6b521HadamardAmaxTmaKernelI13__nv_bfloat16Li16ELi128ELi128ELi64ELi64ELi128ELi1ELb1ELb0ELb1EEEv14CUtensorMap_stPfS4_S4_ttmm)
        /*00b0*/ 	.word	0x00000018


	//----- nvinfo : EIATTR_FRAME_SIZE
	.align		4
.L_49:
        /*00b4*/ 	.byte	0x04, 0x11
        /*00b6*/ 	.short	(.L_51 - .L_50)
	.align		4
.L_50:
        /*00b8*/ 	.word	index@(_ZN18transformer_engine54_GLOBAL__N__9c5707b3_21_hadamard_transform_cu_748ca6b521HadamardAmaxTmaKernelI13__nv_bfloat16Li16ELi128ELi128ELi64ELi64ELi128ELi1ELb1ELb0ELb1EEEv14CUtensorMap_stPfS4_S4_ttmm)
        /*00bc*/ 	.word	0x00000038


	//----- nvinfo : EIATTR_REGCOUNT
	.align		4
.L_51:
        /*00c0*/ 	.byte	0x04, 0x2f
        /*00c2*/ 	.short	(.L_53 - .L_52)
	.align		4
.L_52:
        /*00c4*/ 	.word	index@(_ZN18transformer_engine54_GLOBAL__N__9c5707b3_21_hadamard_transform_cu_748ca6b521HadamardAmaxTmaKernelI13__nv_bfloat16Li16ELi128ELi128ELi64ELi64ELi128ELi1ELb0ELb0ELb1EEEv14CUtensorMap_stPfS4_S4_ttmm)
        /*00c8*/ 	.word	0x00000018


	//----- nvinfo : EIATTR_FRAME_SIZE
	.align		4
.L_53:
        /*00cc*/ 	.byte	0x04, 0x11
        /*00ce*/ 	.short	(.L_55 - .L_54)
	.align		4
.L_54:
        /*00d0*/ 	.word	index@(_ZN18transformer_engine54_GLOBAL__N__9c5707b3_21_hadamard_transform_cu_748ca6b521HadamardAmaxTmaKernelI13__nv_bfloat16Li16ELi128ELi128ELi64ELi64ELi128ELi1ELb0ELb0ELb1EEEv14CUtensorMap_stPfS4_S4_ttmm)
        /*00d4*/ 	.word	0x00000038


	//----- nvinfo : EIATTR_REGCOUNT
	.align		4
.L_55:
        /*00d8*/ 	.byte	0x04, 0x2f
        /*00da*/ 	.short	(.L_57 - .L_56)
	.align		4
.L_56:
        /*00dc*/ 	.word	index@(_ZN18transformer_engine54_GLOBAL__N__9c5707b3_21_hadamard_transform_cu_748ca6b521HadamardAmaxTmaKernelI13__nv_bfloat16Li16ELi128ELi128ELi64ELi64ELi128ELi1ELb1ELb1ELb0EEEv14CUtensorMap_stPfS4_S4_ttmm)
        /*00e0*/ 	.word	0x00000018


	//----- nvinfo : EIATTR_FRAME_SIZE
	.align		4
.L_57:
        /*00e4*/ 	.byte	0x04, 0x11
        /*00e6*/ 	.short	(.L_59 - .L_58)
	.align		4
.L_58:
        /*00e8*/ 	.word	index@(_ZN18transformer_engine54_GLOBAL__N__9c5707b3_21_hadamard_transform_cu_748ca6b521HadamardAmaxTmaKernelI13__nv_bfloat16Li16ELi128ELi128ELi64ELi64ELi128ELi1ELb1ELb1ELb0EEEv14CUtensorMap_stPfS4_S4_ttmm)
        /*00ec*/ 	.word	0x00000038


	//----- nvinfo : EIATTR_REGCOUNT
	.align		4
.L_59:
        /*00f0*/ 	.byte	0x04, 0x2f
        /*00f2*/ 	.short	(.L_61 - .L_60)
	.align		4
.L_60:
        /*00f4*/ 	.word	index@(_ZN18transformer_engine54_GLOBAL__N__9c5707b3_21_hadamard_transform_cu_748ca6b521HadamardAmaxTmaKernelI13__nv_bfloat16Li16ELi128ELi128ELi64ELi64ELi128ELi1ELb0ELb1ELb0EEEv14CUtensorMap_stPfS4_S4_ttmm)
        /*00f8*/ 	.word	0x00000018


	//----- nvinfo : EIATTR_FRAME_SIZE
	.align		4
.L_61:
        /*00fc*/ 	.byte	0x04, 0x11
        /*00fe*/ 	.short	(.L_63 - .L_62)
	.align		4
.L_62:
        /*0100*/ 	.word	index@(_ZN18transformer_engine54_GLOBAL__N__9c5707b3_21_hadamard_transform_cu_748ca6b521HadamardAmaxTmaKernelI13__nv_bfloat16Li16ELi128ELi128ELi64ELi64ELi128ELi1ELb0ELb1ELb0EEEv14CUtensorMap_stPfS4_S4_ttmm)
        /*0104*/ 	.word	0x00000038


	//----- nvinfo : EIATTR_REGCOUNT
	.align		4
.L_63:
        /*0108*/ 	.byte	0x04, 0x2f
        /*010a*/ 	.short	(.L_65 - .L_64)
	.align		4
.L_64:
        /*010c*/ 	.word	index@(_ZN18transformer_engine54_GLOBAL__N__9c5707b3_21_hadamard_transform_cu_748ca6b521HadamardAmaxTmaKernelI13__nv_bfloat16Li16ELi128ELi128ELi64ELi64ELi128ELi1ELb1ELb0ELb0EEEv14CUtensorMap_stPfS4_S4_ttmm)
        /*0110*/ 	.word	0x00000018


	//----- nvinfo : EIATTR_FRAME_SIZE
	.align		4
.L_65:
        /*0114*/ 	.byte	0x04, 0x11
        /*0116*/ 	.short	(.L_67 - .L_66)
	.align		4
.L_66:
        /*0118*/ 	.word	index@(_ZN18transformer_engine54_GLOBAL__N__9c5707b3_21_hadamard_transform_cu_748ca6b521HadamardAmaxTmaKernelI13__nv_bfloat16Li16ELi128ELi128ELi64ELi64ELi128ELi1ELb1ELb0ELb0EEEv14CUtensorMap_stPfS4_S4_ttmm)
        /*011c*/ 	.word	0x00000038


	//----- nvinfo : EIATTR_REGCOUNT
	.align		4
.L_67:
        /*0120*/ 	.byte	0x04, 0x2f
        /*0122*/ 	.short	(.L_69 - .L_68)
	.align		4
.L_68:
        /*0124*/ 	.word	index@(_ZN18transformer_engine54_GLOBAL__N__9c5707b3_21_hadamard_transform_cu_748ca6b521HadamardAmaxTmaKernelI13__nv_bfloat16Li16ELi128ELi128ELi64ELi64ELi128ELi1ELb0ELb0ELb0EEEv14CUtensorMap_stPfS4_S4_ttmm)
        /*0128*/ 	.word	0x00000018


	//----- nvinfo : EIATTR_FRAME_SIZE
	.align		4
.L_69:
        /*012c*/ 	.byte	0x04, 0x11
        /*012e*/ 	.short	(.L_71 - .L_70)
	.align		4
.L_70:
        /*0130*/ 	.word	index@(_ZN18transformer_engine54_GLOBAL__N__9c5707b3_21_hadamard_transform_cu_748ca6b521HadamardAmaxTmaKernelI13__nv_bfloat16Li16ELi128ELi128ELi64ELi64ELi128ELi1ELb0ELb0ELb0EEEv14CUtensorMap_stPfS4_S4_ttmm)
        /*0134*/ 	.word	0x00000038


	//----- nvinfo : EIATTR_MIN_STACK_SIZE
	.align		4
.L_71:
        /*0138*/ 	.byte	0x04, 0x12
        /*013a*/ 	.short	(.L_73 - .L_72)
	.align		4
.L_72:
        /*013c*/ 	.word	index@(_ZN18transformer_engine54_GLOBAL__N__9c5707b3_21_hadamard_transform_cu_748ca6b521HadamardAmaxTmaKernelI13__nv_bfloat16Li16ELi128ELi128ELi64ELi64ELi128ELi1ELb0ELb0ELb0EEEv14CUtensorMap_stPfS4_S4_ttmm)
        /*0140*/ 	.word	0x00000038


	//----- nvinfo : EIATTR_MIN_STACK_SIZE
	.align		4
.L_73:
        /*0144*/ 	.byte	0x04, 0x12
        /*0146*/ 	.short	(.L_75 - .L_74)
	.align		4
.L_74:
        /*0148*/ 	.word	index@(_ZN18transformer_engine54_GLOBAL__N__9c5707b3_21_hadamard_transform_cu_748ca6b521HadamardAmaxTmaKernelI13__nv_bfloat16Li16ELi128ELi128ELi64ELi64ELi128ELi1ELb1ELb0ELb0EEEv14CUtensorMap_stPfS4_S4_ttmm)
        /*014c*/ 	.word	0x00000038


	//----- nvinfo : EIATTR_MIN_STACK_SIZE
	.align		4
.L_75:
        /*0150*/ 	.byte	0x04, 0x12
        /*0152*/ 	.short	(.L_77 - .L_76)
	.align		4
.L_76:
        /*0154*/ 	.word	index@(_ZN18transformer_engine54_GLOBAL__N__9c5707b3_21_hadamard_transform_cu_748ca6b521HadamardAmaxTmaKernelI13__nv_bfloat16Li16ELi128ELi128ELi64ELi64ELi128ELi1ELb0ELb1ELb0EEEv14CUtensorMap_stPfS4_S4_ttmm)
        /*0158*/ 	.word	0x00000038


	//----- nvinfo : EIATTR_MIN_STACK_SIZE
	.align		4
.L_77:
        /*015c*/ 	.byte	0x04, 0x12
        /*015e*/ 	.short	(.L_79 - .L_78)
	.align		4
.L_78:
        /*0160*/ 	.word	index@(_ZN18transformer_engine54_GLOBAL__N__9c5707b3_21_hadamard_transform_cu_748ca6b521HadamardAmaxTmaKernelI13__nv_bfloat16Li16ELi128ELi128ELi64ELi64ELi128ELi1ELb1ELb1ELb0EEEv14CUtensorMap_stPfS4_S4_ttmm)
        /*0164*/ 	.word	0x00000038


	//----- nvinfo : EIATTR_MIN_STACK_SIZE
	.align		4
.L_79:
        /*0168*/ 	.byte	0x04, 0x12
        /*016a*/ 	.short	(.L_81 - .L_80)
	.align		4
.L_80:
        /*016c*/ 	.word	index@(_ZN18transformer_engine54_GLOBAL__N__9c5707b3_21_hadamard_transform_cu_748ca6b521HadamardAmaxTmaKernelI13__nv_bfloat16Li16ELi128ELi128ELi64ELi64ELi128ELi1ELb0ELb0ELb1EEEv14CUtensorMap_stPfS4_S4_ttmm)
        /*0170*/ 	.word	0x00000038


	//----- nvinfo : EIATTR_MIN_STACK_SIZE
	.align		4
.L_81:
        /*0174*/ 	.byte	0x04, 0x12
        /*0176*/ 	.short	(.L_83 - .L_82)
	.align		4
.L_82:
        /*0178*/ 	.word	index@(_ZN18transformer_engine54_GLOBAL__N__9c5707b3_21_hadamard_transform_cu_748ca6b521HadamardAmaxTmaKernelI13__nv_bfloat16Li16ELi128ELi128ELi64ELi64ELi128ELi1ELb1ELb0ELb1EEEv14CUtensorMap_stPfS4_S4_ttmm)
        /*017c*/ 	.word	0x00000038


	//----- nvinfo : EIATTR_MIN_STACK_SIZE
	.align		4
.L_83:
        /*0180*/ 	.byte	0x04, 0x12
        /*0182*/ 	.short	(.L_85 - .L_84)
	.align		4
.L_84:
        /*0184*/ 	.word	index@(_ZN18transformer_engine54_GLOBAL__N__9c5707b3_21_hadamard_transform_cu_748ca6b521HadamardAmaxTmaKernelI13__nv_bfloat16Li16ELi128ELi128ELi64ELi64ELi128ELi1ELb0ELb1ELb1EEEv14CUtensorMap_stPfS4_S4_ttmm)
        /*0188*/ 	.word	0x00000038


	//----- nvinfo : EIATTR_MIN_STACK_SIZE
	.align		4
.L_85:
        /*018c*/ 	.byte	0x04, 0x12
        /*018e*/ 	.short	(.L_87 - .L_86)
	.align		4
.L_86:
        /*0190*/ 	.word	index@(_ZN18transformer_engine54_GLOBAL__N__9c5707b3_21_hadamard_transform_cu_748ca6b521HadamardAmaxTmaKernelI13__nv_bfloat16Li16ELi128ELi128ELi64ELi64ELi128ELi1ELb1ELb1ELb1EEEv14CUtensorMap_stPfS4_S4_ttmm)
        /*0194*/ 	.word	0x00000038


	//----- nvinfo : EIATTR_MIN_STACK_SIZE
	.align		4
.L_87:
        /*0198*/ 	.byte	0x04, 0x12
        /*019a*/ 	.short	(.L_89 - .L_88)
	.align		4
.L_88:
        /*019c*/ 	.word	index@(_ZN18transformer_engine54_GLOBAL__N__9c5707b3_21_hadamard_transform_cu_748ca6b523HadamardTransformKernelI13__nv_bfloat16Li16ELb0ELb0ELb0ELb0ELb0ELb0ELb1EEEvPKT_PS3_S6_ttmmPfS7_b)
        /*01a0*/ 	.word	0x00000000


	//----- nvinfo : EIATTR_MIN_STACK_SIZE
	.align		4
.L_89:
        /*01a4*/ 	.byte	0x04, 0x12
        /*01a6*/ 	.short	(.L_91 - .L_90)
	.align		4
.L_90:
        /*01a8*/ 	.word	index@(_ZN18transformer_engine54_GLOBAL__N__9c5707b3_21_hadamard_transform_cu_748ca6b523HadamardTransformKernelI13__nv_bfloat16Li16ELb1ELb0ELb1ELb0ELb0ELb0ELb1EEEvPKT_PS3_S6_ttmmPfS7_b)
        /*01ac*/ 	.word	0x00000000


	//----- nvinfo : EIATTR_MIN_STACK_SIZE
	.align		4
.L_91:
        /*01b0*/ 	.byte	0x04, 0x12
        /*01b2*/ 	.short	(.L_93 - .L_92)
	.align		4
.L_92:
        /*01b4*/ 	.word	index@(_ZN18transformer_engine54_GLOBAL__N__9c5707b3_21_hadamard_transform_cu_748ca6b523HadamardTransformKernelI13__nv_bfloat16Li16ELb0ELb1ELb0ELb1ELb0ELb0ELb1EEEvPKT_PS3_S6_ttmmPfS7_b)
        /*01b8*/ 	.word	0x00000000


	//----- nvinfo : EIATTR_MIN_STACK_SIZE
	.align		4
.L_93:
        /*01bc*/ 	.byte	0x04, 0x12
        /*01be*/ 	.short	(.L_95 - .L_94)
	.align		4
.L_94:
        /*01c0*/ 	.word	index@(_ZN18transformer_engine54_GLOBAL__N__9c5707b3_21_hadamard_transform_cu_748ca6b523HadamardTransformKernelI13__nv_bfloat16Li16ELb1ELb1ELb1ELb1ELb0ELb0ELb1EEEvPKT_PS3_S6_ttmmPfS7_b)
        /*01c4*/ 	.word	0x00000000


	//----- nvinfo : EIATTR_MIN_STACK_SIZE
	.align		4
.L_95:
        /*01c8*/ 	.byte	0x04, 0x12
        /*01ca*/ 	.short	(.L_97 - .L_96)
	.align		4
.L_96:
        /*01cc*/ 	.word	index@(_ZN18transformer_engine54_GLOBAL__N__9c5707b3_21_hadamard_transform_cu_748ca6b514ZeroAmaxKernelEPfS1_S1_)
        /*01d0*/ 	.word	0x00000000
.L_97:


//--------------------- .nv.compat                --------------------------
	.section	.nv.compat,"",@"SHT_CUDA_COMPAT_INFO"
	.align	4
        /*0000*/ 	.byte	0x02, 0x09, 0x01, 0x00, 0x02, 0x02, 0x01, 0x00, 0x02, 0x05, 0x05, 0x00, 0x03, 0x07, 0x01, 0x01
        /*0010*/ 	.byte	0x02, 0x03, 0x00, 0x00, 0x02, 0x06, 0x01, 0x00, 0x04, 0x0b, 0x08, 0x00, 0x00, 0x00, 0x00, 0x00
        /*0020*/ 	.byte	0x00, 0x00, 0x00, 0x00


//--------------------- .nv.info._ZN18transformer_engine54_GLOBAL__N__9c5707b3_21_hadamard_transform_cu_748ca6b521HadamardAmaxTmaKernelI13__nv_bfloat16Li16ELi128ELi128ELi64ELi64ELi128ELi1ELb0ELb0ELb0EEEv14CUtensorMap_stPfS4_S4_ttmm --------------------------
	.section	.nv.info._ZN18transformer_engine54_GLOBAL__N__9c5707b3_21_hadamard_transform_cu_748ca6b521HadamardAmaxTmaKernelI13__nv_bfloat16Li16ELi128ELi128ELi64ELi64ELi128ELi1ELb0ELb0ELb0EEEv14CUtensorMap_stPfS4_S4_ttmm,"",@"SHT_CUDA_INFO"
	.sectionflags	@""
	.align	4


	//----- nvinfo : EIATTR_CUDA_API_VERSION
	.align		4
        /*0000*/ 	.byte	0x04, 0x37
        /*0002*/ 	.short	(.L_99 - .L_98)
.L_98:
        /*0004*/ 	.word	0x00000082


	//----- nvinfo : EIATTR_KPARAM_INFO
	.align		4
.L_99:
        /*0008*/ 	.byte	0x04, 0x17
        /*000a*/ 	.short	(.L_101 - .L_100)
.L_100:
        /*000c*/ 	.word	0x00000000
        /*0010*/ 	.short	0x0007
        /*0012*/ 	.short	0x0118
        /*0014*/ 	.byte	0x00, 0xf0, 0x21, 0x00


	//----- nvinfo : EIATTR_KPARAM_INFO
	.align		4
.L_101:
        /*0018*/ 	.byte	0x04, 0x17
        /*001a*/ 	.short	(.L_103 - .L_102)
.L_102:
        /*001c*/ 	.word	0x00000000
        /*0020*/ 	.short	0x0006
        /*0022*/ 	.short	0x0110
        /*0024*/ 	.byte	0x00, 0xf0, 0x21, 0x00


	//----- nvinfo : EIATTR_KPARAM_INFO
	.align		4
.L_103:
        /*0028*/ 	.byte	0x04, 0x17
        /*002a*/ 	.short	(.L_105 - .L_104)
.L_104:
        /*002c*/ 	.word	0x00000000
        /*0030*/ 	.short	0x0005
        /*0032*/ 	.short	0x010a
        /*0034*/ 	.byte	0x00, 0xf0, 0x09, 0x00


	//----- nvinfo : EIATTR_KPARAM_INFO
	.align		4
.L_105:
        /*0038*/ 	.byte	0x04, 0x17
        /*003a*/ 	.short	(.L_107 - .L_106)
.L_106:
        /*003c*/ 	.word	0x00000000
        /*0040*/ 	.short	0x0004
        /*0042*/ 	.short	0x0108
        /*0044*/ 	.byte	0x00, 0xf0, 0x09, 0x00


	//----- nvinfo : EIATTR_KPARAM_INFO
	.align		4
.L_107:
        /*0048*/ 	.byte	0x04, 0x17
        /*004a*/ 	.short	(.L_109 - .L_108)
.L_108:
        /*004c*/ 	.word	0x00000000
        /*0050*/ 	.short	0x0003
        /*0052*/ 	.short	0x0100
        /*0054*/ 	.byte	0x00, 0xf0, 0x21, 0x00


	//----- nvinfo : EIATTR_KPARAM_INFO
	.align		4
.L_109:
        /*0058*/ 	.byte	0x04, 0x17
        /*005a*/ 	.short	(.L_111 - .L_110)
.L_110:
        /*005c*/ 	.word	0x00000000
        /*0060*/ 	.short	0x0002
        /*0062*/ 	.short	0x00f8
        /*0064*/ 	.byte	0x00, 0xf0, 0x21, 0x00


	//----- nvinfo : EIATTR_KPARAM_INFO
	.align		4
.L_111:
        /*0068*/ 	.byte	0x04, 0x17
        /*006a*/ 	.short	(.L_113 - .L_112)
.L_112:
        /*006c*/ 	.word	0x00000000
        /*0070*/ 	.short	0x0001
        /*0072*/ 	.short	0x00f0
        /*0074*/ 	.byte	0x00, 0xf0, 0x21, 0x00


	//----- nvinfo : EIATTR_KPARAM_INFO
	.align		4
.L_113:
        /*0078*/ 	.byte	0x04, 0x17
        /*007a*/ 	.short	(.L_115 - .L_114)
.L_114:
        /*007c*/ 	.word	0x00000000
        /*0080*/ 	.short	0x0000
        /*0082*/ 	.short	0x0070
        /*0084*/ 	.byte	0x00, 0xf0, 0x01, 0x02


	//----- nvinfo : EIATTR_SPARSE_MMA_MASK
	.align		4
.L_115:
        /*0088*/ 	.byte	0x03, 0x50
        /*008a*/ 	.short	0x0000


	//----- nvinfo : EIATTR_MAXREG_COUNT
	.align		4
        /*008c*/ 	.byte	0x03, 0x1b
        /*008e*/ 	.short	0x00ff


	//----- nvinfo : EIATTR_EXTERNS
	.align		4
        /*0090*/ 	.byte	0x04, 0x0f
        /*0092*/ 	.short	(.L_117 - .L_116)


	//   ....[0]....
	.align		4
.L_116:
        /*0094*/ 	.word	index@(vprintf)


	//   ....[1]....
	.align		4
        /*0098*/ 	.word	index@(__assertfail)


	//----- nvinfo : EIATTR_MERCURY_ISA_VERSION
	.align		4
.L_117:
        /*009c*/ 	.byte	0x03, 0x5f
        /*009e*/ 	.short	0x0101


	//----- nvinfo : EIATTR_SYSCALL_OFFSETS
	.align		4
        /*00a0*/ 	.byte	0x04, 0x46
        /*00a2*/ 	.short	(.L_119 - .L_118)


	//   ....[0]....
.L_118:
        /*00a4*/ 	.word	0x000001d0


	//   ....[1]....
        /*00a8*/ 	.word	0x000002d0


	//----- nvinfo : EIATTR_EXIT_INSTR_OFFSETS
	.align		4
.L_119:
        /*00ac*/ 	.byte	0x04, 0x1c
        /*00ae*/ 	.short	(.L_121 - .L_120)


	//   ....[0]....
.L_120:
        /*00b0*/ 	.word	0x000002e0


	//----- nvinfo : EIATTR_CBANK_PARAM_SIZE
	.align		4
.L_121:
        /*00b4*/ 	.byte	0x03, 0x19
        /*00b6*/ 	.short	0x0120


	//----- nvinfo : EIATTR_PARAM_CBANK
	.align		4
        /*00b8*/ 	.byte	0x04, 0x0a
        /*00ba*/ 	.short	(.L_123 - .L_122)
	.align		4
.L_122:
        /*00bc*/ 	.word	index@(.nv.constant0._ZN18transformer_engine54_GLOBAL__N__9c5707b3_21_hadamard_transform_cu_748ca6b521HadamardAmaxTmaKernelI13__nv_bfloat16Li16ELi128ELi128ELi64ELi64ELi128ELi1ELb0ELb0ELb0EEEv14CUtensorMap_stPfS4_S4_ttmm)
        /*00c0*/ 	.short	0x0210
        /*00c2*/ 	.short	0x0120


	//----- nvinfo : EIATTR_SW_WAR
	.align		4
.L_123:
        /*00c4*/ 	.byte	0x04, 0x36
        /*00c6*/ 	.short	(.L_125 - .L_124)
.L_124:
        /*00c8*/ 	.word	0x00000008
.L_125:


//--------------------- .nv.info._ZN18transformer_engine54_GLOBAL__N__9c5707b3_21_hadamard_transform_cu_748ca6b521HadamardAmaxTmaKernelI13__nv_bfloat16Li16ELi128ELi128ELi64ELi64ELi128ELi1ELb1ELb0ELb0EEEv14CUtensorMap_stPfS4_S4_ttmm --------------------------
	.section	.nv.info._ZN18transformer_engine54_GLOBAL__N__9c5707b3_21_hadamard_transform_cu_748ca6b521HadamardAmaxTmaKernelI13__nv_bfloat16Li16ELi128ELi128ELi64ELi64ELi128ELi1ELb1ELb0ELb0EEEv14CUtensorMap_stPfS4_S4_ttmm,"",@"SHT_CUDA_INFO"
	.sectionflags	@""
	.align	4


	//----- nvinfo : EIATTR_CUDA_API_VERSION
	.align		4
        /*0000*/ 	.byte	0x04, 0x37
        /*0002*/ 	.short	(.L_127 - .L_126)
.L_126:
        /*0004*/ 	.word	0x00000082


	//----- nvinfo : EIATTR_KPARAM_INFO
	.align		4
.L_127:
        /*0008*/ 	.byte	0x04, 0x17
        /*000a*/ 	.short	(.L_129 - .L_128)
.L_128:
        /*000c*/ 	.word	0x00000000
        /*0010*/ 	.short	0x0007
        /*0012*/ 	.short	0x0118
        /*0014*/ 	.byte	0x00, 0xf0, 0x21, 0x00


	//----- nvinfo : EIATTR_KPARAM_INFO
	.align		4
.L_129:
        /*0018*/ 	.byte	0x04, 0x17
        /*001a*/ 	.short	(.L_131 - .L_130)
.L_130:
        /*001c*/ 	.word	0x00000000
        /*0020*/ 	.short	0x0006
        /*0022*/ 	.short	0x0110
        /*0024*/ 	.byte	0x00, 0xf0, 0x21, 0x00


	//----- nvinfo : EIATTR_KPARAM_INFO
	.align		4
.L_131:
        /*0028*/ 	.byte	0x04, 0x17
        /*002a*/ 	.short	(.L_133 - .L_132)
.L_132:
        /*002c*/ 	.word	0x00000000
        /*0030*/ 	.short	0x0005
        /*0032*/ 	.short	0x010a
        /*0034*/ 	.byte	0x00, 0xf0, 0x09, 0x00


	//----- nvinfo : EIATTR_KPARAM_INFO
	.align		4
.L_133:
        /*0038*/ 	.byte	0x04, 0x17
        /*003a*/ 	.short	(.L_135 - .L_134)
.L_134:
        /*003c*/ 	.word	0x00000000
        /*0040*/ 	.short	0x0004
        /*0042*/ 	.short	0x0108
        /*0044*/ 	.byte	0x00, 0xf0, 0x09, 0x00


	//----- nvinfo : EIATTR_KPARAM_INFO
	.align		4
.L_135:
        /*0048*/ 	.byte	0x04, 0x17
        /*004a*/ 	.short	(.L_137 - .L_136)
.L_136:
        /*004c*/ 	.word	0x00000000
        /*0050*/ 	.short	0x0003
        /*0052*/ 	.short	0x0100
        /*0054*/ 	.byte	0x00, 0xf0, 0x21, 0x00


	//----- nvinfo : EIATTR_KPARAM_INFO
	.align		4
.L_137:
        /*0058*/ 	.byte	0x04, 0x17
        /*005a*/ 	.short	(.L_139 - .L_138)
.L_138:
        /*005c*/ 	.word	0x00000000
        /*0060*/ 	.short	0x0002
        /*0062*/ 	.short	0x00f8
        /*0064*/ 	.byte	0x00, 0xf0, 0x21, 0x00


	//----- nvinfo : EIATTR_KPARAM_INFO
	.align		4
.L_139:
        /*0068*/ 	.byte	0x04, 0x17
        /*006a*/ 	.short	(.L_141 - .L_140)
.L_140:
        /*006c*/ 	.word	0x00000000
        /*0070*/ 	.short	0x0001
        /*0072*/ 	.short	0x00f0
        /*0074*/ 	.byte	0x00, 0xf0, 0x21, 0x00


	//----- nvinfo : EIATTR_KPARAM_INFO
	.align		4
.L_141:
        /*0078*/ 	.byte	0x04, 0x17
        /*007a*/ 	.short	(.L_143 - .L_142)
.L_142:
        /*007c*/ 	.word	0x00000000
        /*0080*/ 	.short	0x0000
        /*0082*/ 	.short	0x0070
        /*0084*/ 	.byte	0x00, 0xf0, 0x01, 0x02


	//----- nvinfo : EIATTR_SPARSE_MMA_MASK
	.align		4
.L_143:
        /*0088*/ 	.byte	0x03, 0x50
        /*008a*/ 	.short	0x0000


	//----- nvinfo : EIATTR_MAXREG_COUNT
	.align		4
        /*008c*/ 	.byte	0x03, 0x1b
        /*008e*/ 	.short	0x00ff


	//----- nvinfo : EIATTR_EXTERNS
	.align		4
        /*0090*/ 	.byte	0x04, 0x0f
        /*0092*/ 	.short	(.L_145 - .L_144)


	//   ....[0]....
	.align		4
.L_144:
        /*0094*/ 	.word	index@(vprintf)


	//   ....[1]....
	.align		4
        /*0098*/ 	.word	index@(__assertfail)


	//----- nvinfo : EIATTR_MERCURY_ISA_VERSION
	.align		4
.L_145:
        /*009c*/ 	.byte	0x03, 0x5f
        /*009e*/ 	.short	0x0101


	//----- nvinfo : EIATTR_SYSCALL_OFFSETS
	.align		4
        /*00a0*/ 	.byte	0x04, 0x46
        /*00a2*/ 	.short	(.L_147 - .L_146)


	//   ....[0]....
.L_146:
        /*00a4*/ 	.word	0x000001d0


	//   ....[1]....
        /*00a8*/ 	.word	0x000002d0


	//----- nvinfo : EIATTR_EXIT_INSTR_OFFSETS
	.align		4
.L_147:
        /*00ac*/ 	.byte	0x04, 0x1c
        /*00ae*/ 	.short	(.L_149 - .L_148)


	//   ....[0]....
.L_148:
        /*00b0*/ 	.word	0x000002e0


	//----- nvinfo : EIATTR_CBANK_PARAM_SIZE
	.align		4
.L_149:
        /*00b4*/ 	.byte	0x03, 0x19
        /*00b6*/ 	.short	0x0120


	//----- nvinfo : EIATTR_PARAM_CBANK
	.align		4
        /*00b8*/ 	.byte	0x04, 0x0a
        /*00ba*/ 	.short	(.L_151 - .L_150)
	.align		4
.L_150:
        /*00bc*/ 	.word	index@(.nv.constant0._ZN18transformer_engine54_GLOBAL__N__9c5707b3_21_hadamard_transform_cu_748ca6b521HadamardAmaxTmaKernelI13__nv_bfloat16Li16ELi128ELi128ELi64ELi64ELi128ELi1ELb1ELb0ELb0EEEv14CUtensorMap_stPfS4_S4_ttmm)
        /*00c0*/ 	.short	0x0210
        /*00c2*/ 	.short	0x0120


	//----- nvinfo : EIATTR_SW_WAR
	.align		4
.L_151:
        /*00c4*/ 	.byte	0x04, 0x36
        /*00c6*/ 	.short	(.L_153 - .L_152)
.L_152:
        /*00c8*/ 	.word	0x00000008
.L_153:


//--------------------- .nv.info._ZN18transformer_engine54_GLOBAL__N__9c5707b3_21_hadamard_transform_cu_748ca6b521HadamardAmaxTmaKernelI13__nv_bfloat16Li16ELi128ELi128ELi64ELi64ELi128ELi1ELb0ELb1ELb0EEEv14CUtensorMap_stPfS4_S4_ttmm --------------------------
	.section	.nv.info._ZN18transformer_engine54_GLOBAL__N__9c5707b3_21_hadamard_transform_cu_748ca6b521HadamardAmaxTmaKernelI13__nv_bfloat16Li16ELi128ELi128ELi64ELi64ELi128ELi1ELb0ELb1ELb0EEEv14CUtensorMap_stPfS4_S4_ttmm,"",@"SHT_CUDA_INFO"
	.sectionflags	@""
	.align	4


	//----- nvinfo : EIATTR_CUDA_API_VERSION
	.align		4
        /*0000*/ 	.byte	0x04, 0x37
        /*0002*/ 	.short	(.L_155 - .L_154)
.L_154:
        /*0004*/ 	.word	0x00000082


	//----- nvinfo : EIATTR_KPARAM_INFO
	.align		4
.L_155:
        /*0008*/ 	.byte	0x04, 0x17
        /*000a*/ 	.short	(.L_157 - .L_156)
.L_156:
        /*000c*/ 	.word	0x00000000
        /*0010*/ 	.short	0x0007
        /*0012*/ 	.short	0x0118
        /*0014*/ 	.byte	0x00, 0xf0, 0x21, 0x00


	//----- nvinfo : EIATTR_KPARAM_INFO
	.align		4
.L_157:
        /*0018*/ 	.byte	0x04, 0x17
        /*001a*/ 	.short	(.L_159 - .L_158)
.L_158:
        /*001c*/ 	.word	0x00000000
        /*0020*/ 	.short	0x0006
        /*0022*/ 	.short	0x0110
        /*0024*/ 	.byte	0x00, 0xf0, 0x21, 0x00


	//----- nvinfo : EIATTR_KPARAM_INFO
	.align		4
.L_159:
        /*0028*/ 	.byte	0x04, 0x17
        /*002a*/ 	.short	(.L_161 - .L_160)
.L_160:
        /*002c*/ 	.word	0x00000000
        /*0030*/ 	.short	0x0005
        /*0032*/ 	.short	0x010a
        /*0034*/ 	.byte	0x00, 0xf0, 0x09, 0x00


	//----- nvinfo : EIATTR_KPARAM_INFO
	.align		4
.L_161:
        /*0038*/ 	.byte	0x04, 0x17
        /*003a*/ 	.short	(.L_163 - .L_162)
.L_162:
        /*003c*/ 	.word	0x00000000
        /*0040*/ 	.short	0x0004
        /*0042*/ 	.short	0x0108
        /*0044*/ 	.byte	0x00, 0xf0, 0x09, 0x00


	//----- nvinfo : EIATTR_KPARAM_INFO
	.align		4
.L_163:
        /*0048*/ 	.byte	0x04, 0x17
        /*004a*/ 	.short	(.L_165 - .L_164)
.L_164:
        /*004c*/ 	.word	0x00000000
        /*0050*/ 	.short	0x0003
        /*0052*/ 	.short	0x0100
        /*0054*/ 	.byte	0x00, 0xf0, 0x21, 0x00


	//----- nvinfo : EIATTR_KPARAM_INFO
	.align		4
.L_165:
        /*0058*/ 	.byte	0x04, 0x17
        /*005a*/ 	.short	(.L_167 - .L_166)
.L_166:
        /*005c*/ 	.word	0x00000000
        /*0060*/ 	.short	0x0002
        /*0062*/ 	.short	0x00f8
        /*0064*/ 	.byte	0x00, 0xf0, 0x21, 0x00


	//----- nvinfo : EIATTR_KPARAM_INFO
	.align		4
.L_167:
        /*0068*/ 	.byte	0x04, 0x17
        /*006a*/ 	.short	(.L_169 - .L_168)
.L_168:
        /*006c*/ 	.word	0x00000000
        /*0070*/ 	.short	0x0001
        /*0072*/ 	.short	0x00f0
        /*0074*/ 	.byte	0x00, 0xf0, 0x21, 0x00


	//----- nvinfo : EIATTR_KPARAM_INFO
	.align		4
.L_169:
        /*0078*/ 	.byte	0x04, 0x17
        /*007a*/ 	.short	(.L_171 - .L_170)
.L_170:
        /*007c*/ 	.word	0x00000000
        /*0080*/ 	.short	0x0000
        /*0082*/ 	.short	0x0070
        /*0084*/ 	.byte	0x00, 0xf0, 0x01, 0x02


	//----- nvinfo : EIATTR_SPARSE_MMA_MASK
	.align		4
.L_171:
        /*0088*/ 	.byte	0x03, 0x50
        /*008a*/ 	.short	0x0000


	//----- nvinfo : EIATTR_MAXREG_COUNT
	.align		4
        /*008c*/ 	.byte	0x03, 0x1b
        /*008e*/ 	.short	0x00ff


	//----- nvinfo : EIATTR_EXTERNS
	.align		4
        /*0090*/ 	.byte	0x04, 0x0f
        /*0092*/ 	.short	(.L_173 - .L_172)


	//   ....[0]....
	.align		4
.L_172:
        /*0094*/ 	.word	index@(vprintf)


	//   ....[1]....
	.align		4
        /*0098*/ 	.word	index@(__assertfail)


	//----- nvinfo : EIATTR_MERCURY_ISA_VERSION
	.align		4
.L_173:
        /*009c*/ 	.byte	0x03, 0x5f
        /*009e*/ 	.short	0x0101


	//----- nvinfo : EIATTR_SYSCALL_OFFSETS
	.align		4
        /*00a0*/ 	.byte	0x04, 0x46
        /*00a2*/ 	.short	(.L_175 - .L_174)


	//   ....[0]....
.L_174:
        /*00a4*/ 	.word	0x000001d0


	//   ....[1]....
        /*00a8*/ 	.word	0x000002d0


	//----- nvinfo : EIATTR_EXIT_INSTR_OFFSETS
	.align		4
.L_175:
        /*00ac*/ 	.byte	0x04, 0x1c
        /*00ae*/ 	.short	(.L_177 - .L_176)


	//   ....[0]....
.L_176:
        /*00b0*/ 	.word	0x000002e0


	//----- nvinfo : EIATTR_CBANK_PARAM_SIZE
	.align		4
.L_177:
        /*00b4*/ 	.byte	0x03, 0x19
        /*00b6*/ 	.short	0x0120


	//----- nvinfo : EIATTR_PARAM_CBANK
	.align		4
        /*00b8*/ 	.byte	0x04, 0x0a
        /*00ba*/ 	.short	(.L_179 - .L_178)
	.align		4
.L_178:
        /*00bc*/ 	.word	index@(.nv.constant0._ZN18transformer_engine54_GLOBAL__N__9c5707b3_21_hadamard_transform_cu_748ca6b521HadamardAmaxTmaKernelI13__nv_bfloat16Li16ELi128ELi128ELi64ELi64ELi128ELi1ELb0ELb1ELb0EEEv14CUtensorMap_stPfS4_S4_ttmm)
        /*00c0*/ 	.short	0x0210
        /*00c2*/ 	.short	0x0120


	//----- nvinfo : EIATTR_SW_WAR
	.align		4
.L_179:
        /*00c4*/ 	.byte	0x04, 0x36
        /*00c6*/ 	.short	(.L_181 - .L_180)
.L_180:
        /*00c8*/ 	.word	0x00000008
.L_181:


//--------------------- .nv.info._ZN18transformer_engine54_GLOBAL__N__9c5707b3_21_hadamard_transform_cu_748ca6b521HadamardAmaxTmaKernelI13__nv_bfloat16Li16ELi128ELi128ELi64ELi64ELi128ELi1ELb1ELb1ELb0EEEv14CUtensorMap_stPfS4_S4_ttmm --------------------------
	.section	.nv.info._ZN18transformer_engine54_GLOBAL__N__9c5707b3_21_hadamard_transform_cu_748ca6b521HadamardAmaxTmaKernelI13__nv_bfloat16Li16ELi128ELi128ELi64ELi64ELi128ELi1ELb1ELb1ELb0EEEv14CUtensorMap_stPfS4_S4_ttmm,"",@"SHT_CUDA_INFO"
	.sectionflags	@""
	.align	4


	//----- nvinfo : EIATTR_CUDA_API_VERSION
	.align		4
        /*0000*/ 	.byte	0x04, 0x37
        /*0002*/ 	.short	(.L_183 - .L_182)
.L_182:
        /*0004*/ 	.word	0x00000082


	//----- nvinfo : EIATTR_KPARAM_INFO
	.align		4
.L_183:
        /*0008*/ 	.byte	0x04, 0x17
        /*000a*/ 	.short	(.L_185 - .L_184)
.L_184:
        /*000c*/ 	.word	0x00000000
        /*0010*/ 	.short	0x0007
        /*0012*/ 	.short	0x0118
        /*0014*/ 	.byte	0x00, 0xf0, 0x21, 0x00


	//----- nvinfo : EIATTR_KPARAM_INFO
	.align		4
.L_185:
        /*0018*/ 	.byte	0x04, 0x17
        /*001a*/ 	.short	(.L_187 - .L_186)
.L_186:
        /*001c*/ 	.word	0x00000000
        /*0020*/ 	.short	0x0006
        /*0022*/ 	.short	0x0110
        /*0024*/ 	.byte	0x00, 0xf0, 0x21, 0x00


	//----- nvinfo : EIATTR_KPARAM_INFO
	.align		4
.L_187:
        /*0028*/ 	.byte	0x04, 0x17
        /*002a*/ 	.short	(.L_189 - .L_188)
.L_188:
        /*002c*/ 	.word	0x00000000
        /*0030*/ 	.short	0x0005
        /*0032*/ 	.short	0x010a
        /*0034*/ 	.byte	0x00, 0xf0, 0x09, 0x00


	//----- nvinfo : EIATTR_KPARAM_INFO
	.align		4
.L_189:
        /*0038*/ 	.byte	0x04, 0x17
        /*003a*/ 	.short	(.L_191 - .L_190)
.L_190:
        /*003c*/ 	.word	0x00000000
        /*0040*/ 	.short	0x0004
        /*0042*/ 	.short	0x0108
        /*0044*/ 	.byte	0x00, 0xf0, 0x09, 0x00


	//----- nvinfo : EIATTR_KPARAM_INFO
	.align		4
.L_191:
        /*0048*/ 	.byte	0x04, 0x17
        /*004a*/ 	.short	(.L_193 - .L_192)
.L_192:
        /*004c*/ 	.word	0x00000000
        /*0050*/ 	.short	0x0003
        /*0052*/ 	.short	0x0100
        /*0054*/ 	.byte	0x00, 0xf0, 0x21, 0x00


	//----- nvinfo : EIATTR_KPARAM_INFO
	.align		4
.L_193:
        /*0058*/ 	.byte	0x04, 0x17
        /*005a*/ 	.short	(.L_195 - .L_194)
.L_194:
        /*005c*/ 	.word	0x00000000
        /*0060*/ 	.short	0x0002
        /*0062*/ 	.short	0x00f8
        /*0064*/ 	.byte	0x00, 0xf0, 0x21, 0x00


	//----- nvinfo : EIATTR_KPARAM_INFO
	.align		4
.L_195:
        /*0068*/ 	.byte	0x04, 0x17
        /*006a*/ 	.short	(.L_197 - .L_196)
.L_196:
        /*006c*/ 	.word	0x00000000
        /*0070*/ 	.short	0x0001
        /*0072*/ 	.short	0x00f0
        /*0074*/ 	.byte	0x00, 0xf0, 0x21, 0x00


	//----- nvinfo : EIATTR_KPARAM_INFO
	.align		4
.L_197:
        /*0078*/ 	.byte	0x04, 0x17
        /*007a*/ 	.short	(.L_199 - .L_198)
.L_198:
        /*007c*/ 	.word	0x00000000
        /*0080*/ 	.short	0x0000
        /*0082*/ 	.short	0x0070
        /*0084*/ 	.byte	0x00, 0xf0, 0x01, 0x02


	//----- nvinfo : EIATTR_SPARSE_MMA_MASK
	.align		4
.L_199:
        /*0088*/ 	.byte	0x03, 0x50
        /*008a*/ 	.short	0x0000


	//----- nvinfo : EIATTR_MAXREG_COUNT
	.align		4
        /*008c*/ 	.byte	0x03, 0x1b
        /*008e*/ 	.short	0x00ff


	//----- nvinfo : EIATTR_EXTERNS
	.align		4
        /*0090*/ 	.byte	0x04, 0x0f
        /*0092*/ 	.short	(.L_201 - .L_200)


	//   ....[0]....
	.align		4
.L_200:
        /*0094*/ 	.word	index@(vprintf)


	//   ....[1]....
	.align		4
        /*0098*/ 	.word	index@(__assertfail)


	//----- nvinfo : EIATTR_MERCURY_ISA_VERSION
	.align		4
.L_201:
        /*009c*/ 	.byte	0x03, 0x5f
        /*009e*/ 	.short	0x0101


	//----- nvinfo : EIATTR_SYSCALL_OFFSETS
	.align		4
        /*00a0*/ 	.byte	0x04, 0x46
        /*00a2*/ 	.short	(.L_203 - .L_202)


	//   ....[0]....
.L_202:
        /*00a4*/ 	.word	0x000001d0


	//   ....[1]....
        /*00a8*/ 	.word	0x000002d0


	//----- nvinfo : EIATTR_EXIT_INSTR_OFFSETS
	.align		4
.L_203:
        /*00ac*/ 	.byte	0x04, 0x1c
        /*00ae*/ 	.short	(.L_205 - .L_204)


	//   ....[0]....
.L_204:
        /*00b0*/ 	.word	0x000002e0


	//----- nvinfo : EIATTR_CBANK_PARAM_SIZE
	.align		4
.L_205:
        /*00b4*/ 	.byte	0x03, 0x19
        /*00b6*/ 	.short	0x0120


	//----- nvinfo : EIATTR_PARAM_CBANK
	.align		4
        /*00b8*/ 	.byte	0x04, 0x0a
        /*00ba*/ 	.short	(.L_207 - .L_206)
	.align		4
.L_206:
        /*00bc*/ 	.word	index@(.nv.constant0._ZN18transformer_engine54_GLOBAL__N__9c5707b3_21_hadamard_transform_cu_748ca6b521HadamardAmaxTmaKernelI13__nv_bfloat16Li16ELi128ELi128ELi64ELi64ELi128ELi1ELb1ELb1ELb0EEEv14CUtensorMap_stPfS4_S4_ttmm)
        /*00c0*/ 	.short	0x0210
        /*00c2*/ 	.short	0x0120


	//----- nvinfo : EIATTR_SW_WAR
	.align		4
.L_207:
        /*00c4*/ 	.byte	0x04, 0x36
        /*00c6*/ 	.short	(.L_209 - .L_208)
.L_208:
        /*00c8*/ 	.word	0x00000008
.L_209:


//--------------------- .nv.info._ZN18transformer_engine54_GLOBAL__N__9c5707b3_21_hadamard_transform_cu_748ca6b521HadamardAmaxTmaKernelI13__nv_bfloat16Li16ELi128ELi128ELi64ELi64ELi128ELi1ELb0ELb0ELb1EEEv14CUtensorMap_stPfS4_S4_ttmm --------------------------
	.section	.nv.info._ZN18transformer_engine54_GLOBAL__N__9c5707b3_21_hadamard_transform_cu_748ca6b521HadamardAmaxTmaKernelI13__nv_bfloat16Li16ELi128ELi128ELi64ELi64ELi128ELi1ELb0ELb0ELb1EEEv14CUtensorMap_stPfS4_S4_ttmm,"",@"SHT_CUDA_INFO"
	.sectionflags	@""
	.align	4


	//----- nvinfo : EIATTR_CUDA_API_VERSION
	.align		4
        /*0000*/ 	.byte	0x04, 0x37
        /*0002*/ 	.short	(.L_211 - .L_210)
.L_210:
        /*0004*/ 	.word	0x00000082


	//----- nvinfo : EIATTR_KPARAM_INFO
	.align		4
.L_211:
        /*0008*/ 	.byte	0x04, 0x17
        /*000a*/ 	.short	(.L_213 - .L_212)
.L_212:
        /*000c*/ 	.word	0x00000000
        /*0010*/ 	.short	0x0007
        /*0012*/ 	.short	0x0118
        /*0014*/ 	.byte	0x00, 0xf0, 0x21, 0x00


	//----- nvinfo : EIATTR_KPARAM_INFO
	.align		4
.L_213:
        /*0018*/ 	.byte	0x04, 0x17
        /*001a*/ 	.short	(.L_215 - .L_214)
.L_214:
        /*001c*/ 	.word	0x00000000
        /*0020*/ 	.short	0x0006
        /*0022*/ 	.short	0x0110
        /*0024*/ 	.byte	0x00, 0xf0, 0x21, 0x00


	//----- nvinfo : EIATTR_KPARAM_INFO
	.align		4
.L_215:
        /*0028*/ 	.byte	0x04, 0x17
        /*002a*/ 	.short	(.L_217 - .L_216)
.L_216:
        /*002c*/ 	.word	0x00000000
        /*0030*/ 	.short	0x0005
        /*0032*/ 	.short	0x010a
        /*0034*/ 	.byte	0x00, 0xf0, 0x09, 0x00


	//----- nvinfo : EIATTR_KPARAM_INFO
	.align		4
.L_217:
        /*0038*/ 	.byte	0x04, 0x17
        /*003a*/ 	.short	(.L_219 - .L_218)
.L_218:
        /*003c*/ 	.word	0x00000000
        /*0040*/ 	.short	0x0004
        /*0042*/ 	.short	0x0108
        /*0044*/ 	.byte	0x00, 0xf0, 0x09, 0x00


	//----- nvinfo : EIATTR_KPARAM_INFO
	.align		4
.L_219:
        /*0048*/ 	.byte	0x04, 0x17
        /*004a*/ 	.short	(.L_221 - .L_220)
.L_220:
        /*004c*/ 	.word	0x00000000
        /*0050*/ 	.short	0x0003
        /*0052*/ 	.short	0x0100
        /*0054*/ 	.byte	0x00, 0xf0, 0x21, 0x00


	//----- nvinfo : EIATTR_KPARAM_INFO
	.align		4
.L_221:
        /*0058*/ 	.byte	0x04, 0x17
        /*005a*/ 	.short	(.L_223 - .L_222)
.L_222:
        /*005c*/ 	.word	0x00000000
        /*0060*/ 	.short	0x0002
        /*0062*/ 	.short	0x00f8
        /*0064*/ 	.byte	0x00, 0xf0, 0x21, 0x00


	//----- nvinfo : EIATTR_KPARAM_INFO
	.align		4
.L_223:
        /*0068*/ 	.byte	0x04, 0x17
        /*006a*/ 	.short	(.L_225 - .L_224)
.L_224:
        /*006c*/ 	.word	0x00000000
        /*0070*/ 	.short	0x0001
        /*0072*/ 	.short	0x00f0
        /*0074*/ 	.byte	0x00, 0xf0, 0x21, 0x00


	//----- nvinfo : EIATTR_KPARAM_INFO
	.align		4
.L_225:
        /*0078*/ 	.byte	0x04, 0x17
        /*007a*/ 	.short	(.L_227 - .L_226)
.L_226:
        /*007c*/ 	.word	0x00000000
        /*0080*/ 	.short	0x0000
        /*0082*/ 	.short	0x0070
        /*0084*/ 	.byte	0x00, 0xf0, 0x01, 0x02


	//----- nvinfo : EIATTR_SPARSE_MMA_MASK
	.align		4
.L_227:
        /*0088*/ 	.byte	0x03, 0x50
        /*008a*/ 	.short	0x0000


	//----- nvinfo : EIATTR_MAXREG_COUNT
	.align		4
        /*008c*/ 	.byte	0x03, 0x1b
        /*008e*/ 	.short	0x00ff


	//----- nvinfo : EIATTR_EXTERNS
	.align		4
        /*0090*/ 	.byte	0x04, 0x0f
        /*0092*/ 	.short	(.L_229 - .L_228)


	//   ....[0]....
	.align		4
.L_228:
        /*0094*/ 	.word	index@(vprintf)


	//   ....[1]....
	.align		4
        /*0098*/ 	.word	index@(__assertfail)


	//----- nvinfo : EIATTR_MERCURY_ISA_VERSION
	.align		4
.L_229:
        /*009c*/ 	.byte	0x03, 0x5f
        /*009e*/ 	.short	0x0101


	//----- nvinfo : EIATTR_SYSCALL_OFFSETS
	.align		4
        /*00a0*/ 	.byte	0x04, 0x46
        /*00a2*/ 	.short	(.L_231 - .L_230)


	//   ....[0]....
.L_230:
        /*00a4*/ 	.word	0x000001d0


	//   ....[1]....
        /*00a8*/ 	.word	0x000002d0


	//----- nvinfo : EIATTR_EXIT_INSTR_OFFSETS
	.align		4
.L_231:
        /*00ac*/ 	.byte	0x04, 0x1c
        /*00ae*/ 	.short	(.L_233 - .L_232)


	//   ....[0]....
.L_232:
        /*00b0*/ 	.word	0x000002e0


	//----- nvinfo : EIATTR_CBANK_PARAM_SIZE
	.align		4
.L_233:
        /*00b4*/ 	.byte	0x03, 0x19
        /*00b6*/ 	.short	0x0120


	//----- nvinfo : EIATTR_PARAM_CBANK
	.align		4
        /*00b8*/ 	.byte	0x04, 0x0a
        /*00ba*/ 	.short	(.L_235 - .L_234)
	.align		4
.L_234:
        /*00bc*/ 	.word	index@(.nv.constant0._ZN18transformer_engine54_GLOBAL__N__9c5707b3_21_hadamard_transform_cu_748ca6b521HadamardAmaxTmaKernelI13__nv_bfloat16Li16ELi128ELi128ELi64ELi64ELi128ELi1ELb0ELb0ELb1EEEv14CUtensorMap_stPfS4_S4_ttmm)
        /*00c0*/ 	.short	0x0210
        /*00c2*/ 	.short	0x0120


	//----- nvinfo : EIATTR_SW_WAR
	.align		4
.L_235:
        /*00c4*/ 	.byte	0x04, 0x36
        /*00c6*/ 	.short	(.L_237 - .L_236)
.L_236:
        /*00c8*/ 	.word	0x00000008
.L_237:


//--------------------- .nv.info._ZN18transformer_engine54_GLOBAL__N__9c5707b3_21_hadamard_transform_cu_748ca6b521HadamardAmaxTmaKernelI13__nv_bfloat16Li16ELi128ELi128ELi64ELi64ELi128ELi1ELb1ELb0ELb1EEEv14CUtensorMap_stPfS4_S4_ttmm --------------------------
	.section	.nv.info._ZN18transformer_engine54_GLOBAL__N__9c5707b3_21_hadamard_transform_cu_748ca6b521HadamardAmaxTmaKernelI13__nv_bfloat16Li16ELi128ELi128ELi64ELi64ELi128ELi1ELb1ELb0ELb1EEEv14CUtensorMap_stPfS4_S4_ttmm,"",@"SHT_CUDA_INFO"
	.sectionflags	@""
	.align	4


	//----- nvinfo : EIATTR_CUDA_API_VERSION
	.align		4
        /*0000*/ 	.byte	0x04, 0x37
        /*0002*/ 	.short	(.L_239 - .L_238)
.L_238:
        /*0004*/ 	.word	0x00000082


	//----- nvinfo : EIATTR_KPARAM_INFO
	.align		4
.L_239:
        /*0008*/ 	.byte	0x04, 0x17
        /*000a*/ 	.short	(.L_241 - .L_240)
.L_240:
        /*000c*/ 	.word	0x00000000
        /*0010*/ 	.short	0x0007
        /*0012*/ 	.short	0x0118
        /*0014*/ 	.byte	0x00, 0xf0, 0x21, 0x00


	//----- nvinfo : EIATTR_KPARAM_INFO
	.align		4
.L_241:
        /*0018*/ 	.byte	0x04, 0x17
        /*001a*/ 	.short	(.L_243 - .L_242)
.L_242:
        /*001c*/ 	.word	0x00000000
        /*0020*/ 	.short	0x0006
        /*0022*/ 	.short	0x0110
        /*0024*/ 	.byte	0x00, 0xf0, 0x21, 0x00


	//----- nvinfo : EIATTR_KPARAM_INFO
	.align		4
.L_243:
        /*0028*/ 	.byte	0x04, 0x17
        /*002a*/ 	.short	(.L_245 - .L_244)
.L_244:
        /*002c*/ 	.word	0x00000000
        /*0030*/ 	.short	0x0005
        /*0032*/ 	.short	0x010a
        /*0034*/ 	.byte	0x00, 0xf0, 0x09, 0x00


	//----- nvinfo : EIATTR_KPARAM_INFO
	.align		4
.L_245:
        /*0038*/ 	.byte	0x04, 0x17
        /*003a*/ 	.short	(.L_247 - .L_246)
.L_246:
        /*003c*/ 	.word	0x00000000
        /*0040*/ 	.short	0x0004
        /*0042*/ 	.short	0x0108
        /*0044*/ 	.byte	0x00, 0xf0, 0x09, 0x00


	//----- nvinfo : EIATTR_KPARAM_INFO
	.align		4
.L_247:
        /*0048*/ 	.byte	0x04, 0x17
        /*004a*/ 	.short	(.L_249 - .L_248)
.L_248:
        /*004c*/ 	.word	0x00000000
        /*0050*/ 	.short	0x0003
        /*0052*/ 	.short	0x0100
        /*0054*/ 	.byte	0x00, 0xf0, 0x21, 0x00


	//----- nvinfo : EIATTR_KPARAM_INFO
	.align		4
.L_249:
        /*0058*/ 	.byte	0x04, 0x17
        /*005a*/ 	.short	(.L_251 - .L_250)
.L_250:
        /*005c*/ 	.word	0x00000000
        /*0060*/ 	.short	0x0002
        /*0062*/ 	.short	0x00f8
        /*0064*/ 	.byte	0x00, 0xf0, 0x21, 0x00


	//----- nvinfo : EIATTR_KPARAM_INFO
	.align		4
.L_251:
        /*0068*/ 	.byte	0x04, 0x17
        /*006a*/ 	.short	(.L_253 - .L_252)
.L_252:
        /*006c*/ 	.word	0x00000000
        /*0070*/ 	.short	0x0001
        /*0072*/ 	.short	0x00f0
        /*0074*/ 	.byte	0x00, 0xf0, 0x21, 0x00


	//----- nvinfo : EIATTR_KPARAM_INFO
	.align		4
.L_253:
        /*0078*/ 	.byte	0x04, 0x17
        /*007a*/ 	.short	(.L_255 - .L_254)
.L_254:
        /*007c*/ 	.word	0x00000000
        /*0080*/ 	.short	0x0000
        /*0082*/ 	.short	0x0070
        /*0084*/ 	.byte	0x00, 0xf0, 0x01, 0x02


	//----- nvinfo : EIATTR_SPARSE_MMA_MASK
	.align		4
.L_255:
        /*0088*/ 	.byte	0x03, 0x50
        /*008a*/ 	.short	0x0000


	//----- nvinfo : EIATTR_MAXREG_COUNT
	.align		4
        /*008c*/ 	.byte	0x03, 0x1b
        /*008e*/ 	.short	0x00ff


	//----- nvinfo : EIATTR_EXTERNS
	.align		4
        /*0090*/ 	.byte	0x04, 0x0f
        /*0092*/ 	.short	(.L_257 - .L_256)


	//   ....[0]....
	.align		4
.L_256:
        /*0094*/ 	.word	index@(vprintf)


	//   ....[1]....
	.align		4
        /*0098*/ 	.word	index@(__assertfail)


	//----- nvinfo : EIATTR_MERCURY_ISA_VERSION
	.align		4
.L_257:
        /*009c*/ 	.byte	0x03, 0x5f
        /*009e*/ 	.short	0x0101


	//----- nvinfo : EIATTR_SYSCALL_OFFSETS
	.align		4
        /*00a0*/ 	.byte	0x04, 0x46
        /*00a2*/ 	.short	(.L_259 - .L_258)


	//   ....[0]....
.L_258:
        /*00a4*/ 	.word	0x000001d0


	//   ....[1]....
        /*00a8*/ 	.word	0x000002d0


	//----- nvinfo : EIATTR_EXIT_INSTR_OFFSETS
	.align		4
.L_259:
        /*00ac*/ 	.byte	0x04, 0x1c
        /*00ae*/ 	.short	(.L_261 - .L_260)


	//   ....[0]....
.L_260:
        /*00b0*/ 	.word	0x000002e0


	//----- nvinfo : EIATTR_CBANK_PARAM_SIZE
	.align		4
.L_261:
        /*00b4*/ 	.byte	0x03, 0x19
        /*00b6*/ 	.short	0x0120


	//----- nvinfo : EIATTR_PARAM_CBANK
	.align		4
        /*00b8*/ 	.byte	0x04, 0x0a
        /*00ba*/ 	.short	(.L_263 - .L_262)
	.align		4
.L_262:
        /*00bc*/ 	.word	index@(.nv.constant0._ZN18transformer_engine54_GLOBAL__N__9c5707b3_21_hadamard_transform_cu_748ca6b521HadamardAmaxTmaKernelI13__nv_bfloat16Li16ELi128ELi128ELi64ELi64ELi128ELi1ELb1ELb0ELb1EEEv14CUtensorMap_stPfS4_S4_ttmm)
        /*00c0*/ 	.short	0x0210
        /*00c2*/ 	.short	0x0120


	//----- nvinfo : EIATTR_SW_WAR
	.align		4
.L_263:
        /*00c4*/ 	.byte	0x04, 0x36
        /*00c6*/ 	.short	(.L_265 - .L_264)
.L_264:
        /*00c8*/ 	.word	0x00000008
.L_265:


//--------------------- .nv.info._ZN18transformer_engine54_GLOBAL__N__9c5707b3_21_hadamard_transform_cu_748ca6b521HadamardAmaxTmaKernelI13__nv_bfloat16Li16ELi128ELi128ELi64ELi64ELi128ELi1ELb0ELb1ELb1EEEv14CUtensorMap_stPfS4_S4_ttmm --------------------------
	.section	.nv.info._ZN18transformer_engine54_GLOBAL__N__9c5707b3_21_hadamard_transform_cu_748ca6b521HadamardAmaxTmaKernelI13__nv_bfloat16Li16ELi128ELi128ELi64ELi64ELi128ELi1ELb0ELb1ELb1EEEv14CUtensorMap_stPfS4_S4_ttmm,"",@"SHT_CUDA_INFO"
	.sectionflags	@""
	.align	4


	//----- nvinfo : EIATTR_CUDA_API_VERSION
	.align		4
        /*0000*/ 	.byte	0x04, 0x37
        /*0002*/ 	.short	(.L_267 - .L_266)
.L_266:
        /*0004*/ 	.word	0x00000082


	//----- nvinfo : EIATTR_KPARAM_INFO
	.align		4
.L_267:
        /*0008*/ 	.byte	0x04, 0x17
        /*000a*/ 	.short	(.L_269 - .L_268)
.L_268:
        /*000c*/ 	.word	0x00000000
        /*0010*/ 	.short	0x0007
        /*0012*/ 	.short	0x0118
        /*0014*/ 	.byte	0x00, 0xf0, 0x21, 0x00


	//----- nvinfo : EIATTR_KPARAM_INFO
	.align		4
.L_269:
        /*0018*/ 	.byte	0x04, 0x17
        /*001a*/ 	.short	(.L_271 - .L_270)
.L_270:
        /*001c*/ 	.word	0x00000000
        /*0020*/ 	.short	0x0006
        /*0022*/ 	.short	0x0110
        /*0024*/ 	.byte	0x00, 0xf0, 0x21, 0x00


	//----- nvinfo : EIATTR_KPARAM_INFO
	.align		4
.L_271:
        /*0028*/ 	.byte	0x04, 0x17
        /*002a*/ 	.short	(.L_273 - .L_272)
.L_272:
        /*002c*/ 	.word	0x00000000
        /*0030*/ 	.short	0x0005
        /*0032*/ 	.short	0x010a
        /*0034*/ 	.byte	0x00, 0xf0, 0x09, 0x00


	//----- nvinfo : EIATTR_KPARAM_INFO
	.align		4
.L_273:
        /*0038*/ 	.byte	0x04, 0x17
        /*003a*/ 	.short	(.L_275 - .L_274)
.L_274:
        /*003c*/ 	.word	0x00000000
        /*0040*/ 	.short	0x0004
        /*0042*/ 	.short	0x0108
        /*0044*/ 	.byte	0x00, 0xf0, 0x09, 0x00


	//----- nvinfo : EIATTR_KPARAM_INFO
	.align		4
.L_275:
        /*0048*/ 	.byte	0x04, 0x17
        /*004a*/ 	.short	(.L_277 - .L_276)
.L_276:
        /*004c*/ 	.word	0x00000000
        /*0050*/ 	.short	0x0003
        /*0052*/ 	.short	0x0100
        /*0054*/ 	.byte	0x00, 0xf0, 0x21, 0x00


	//----- nvinfo : EIATTR_KPARAM_INFO
	.align		4
.L_277:
        /*0058*/ 	.byte	0x04, 0x17
        /*005a*/ 	.short	(.L_279 - .L_278)
.L_278:
        /*005c*/ 	.word	0x00000000
        /*0060*/ 	.short	0x0002
        /*0062*/ 	.short	0x00f8
        /*0064*/ 	.byte	0x00, 0xf0, 0x21, 0x00


	//----- nvinfo : EIATTR_KPARAM_INFO
	.align		4
.L_279:
        /*0068*/ 	.byte	0x04, 0x17
        /*006a*/ 	.short	(.L_281 - .L_280)
.L_280:
        /*006c*/ 	.word	0x00000000
        /*0070*/ 	.short	0x0001
        /*0072*/ 	.short	0x00f0
        /*0074*/ 	.byte	0x00, 0xf0, 0x21, 0x00


	//----- nvinfo : EIATTR_KPARAM_INFO
	.align		4
.L_281:
        /*0078*/ 	.byte	0x04, 0x17
        /*007a*/ 	.short	(.L_283 - .L_282)
.L_282:
        /*007c*/ 	.word	0x00000000
        /*0080*/ 	.short	0x0000
        /*0082*/ 	.short	0x0070
        /*0084*/ 	.byte	0x00, 0xf0, 0x01, 0x02


	//----- nvinfo : EIATTR_SPARSE_MMA_MASK
	.align		4
.L_283:
        /*0088*/ 	.byte	0x03, 0x50
        /*008a*/ 	.short	0x0000


	//----- nvinfo : EIATTR_MAXREG_COUNT
	.align		4
        /*008c*/ 	.byte	0x03, 0x1b
        /*008e*/ 	.short	0x00ff


	//----- nvinfo : EIATTR_EXTERNS
	.align		4
        /*0090*/ 	.byte	0x04, 0x0f
        /*0092*/ 	.short	(.L_285 - .L_284)


	//   ....[0]....
	.align		4
.L_284:
        /*0094*/ 	.word	index@(vprintf)


	//   ....[1]....
	.align		4
        /*0098*/ 	.word	index@(__assertfail)


	//----- nvinfo : EIATTR_MERCURY_ISA_VERSION
	.align		4
.L_285:
        /*009c*/ 	.byte	0x03, 0x5f
        /*009e*/ 	.short	0x0101


	//----- nvinfo : EIATTR_SYSCALL_OFFSETS
	.align		4
        /*00a0*/ 	.byte	0x04, 0x46
        /*00a2*/ 	.short	(.L_287 - .L_286)


	//   ....[0]....
.L_286:
        /*00a4*/ 	.word	0x000001d0


	//   ....[1]....
        /*00a8*/ 	.word	0x000002d0


	//----- nvinfo : EIATTR_EXIT_INSTR_OFFSETS
	.align		4
.L_287:
        /*00ac*/ 	.byte	0x04, 0x1c
        /*00ae*/ 	.short	(.L_289 - .L_288)


	//   ....[0]....
.L_288:
        /*00b0*/ 	.word	0x000002e0


	//----- nvinfo : EIATTR_CBANK_PARAM_SIZE
	.align		4
.L_289:
        /*00b4*/ 	.byte	0x03, 0x19
        /*00b6*/ 	.short	0x0120


	//----- nvinfo : EIATTR_PARAM_CBANK
	.align		4
        /*00b8*/ 	.byte	0x04, 0x0a
        /*00ba*/ 	.short	(.L_291 - .L_290)
	.align		4
.L_290:
        /*00bc*/ 	.word	index@(.nv.constant0._ZN18transformer_engine54_GLOBAL__N__9c5707b3_21_hadamard_transform_cu_748ca6b521HadamardAmaxTmaKernelI13__nv_bfloat16Li16ELi128ELi128ELi64ELi64ELi128ELi1ELb0ELb1ELb1EEEv14CUtensorMap_stPfS4_S4_ttmm)
        /*00c0*/ 	.short	0x0210
        /*00c2*/ 	.short	0x0120


	//----- nvinfo : EIATTR_SW_WAR
	.align		4
.L_291:
        /*00c4*/ 	.byte	0x04, 0x36
        /*00c6*/ 	.short	(.L_293 - .L_292)
.L_292:
        /*00c8*/ 	.word	0x00000008
.L_293:


//--------------------- .nv.info._ZN18transformer_engine54_GLOBAL__N__9c5707b3_21_hadamard_transform_cu_748ca6b521HadamardAmaxTmaKernelI13__nv_bfloat16Li16ELi128ELi128ELi64ELi64ELi128ELi1ELb1ELb1ELb1EEEv14CUtensorMap_stPfS4_S4_ttmm --------------------------
	.section	.nv.info._ZN18transformer_engine54_GLOBAL__N__9c5707b3_21_hadamard_transform_cu_748ca6b521HadamardAmaxTmaKernelI13__nv_bfloat16Li16ELi128ELi128ELi64ELi64ELi128ELi1ELb1ELb1ELb1EEEv14CUtensorMap_stPfS4_S4_ttmm,"",@"SHT_CUDA_INFO"
	.sectionflags	@""
	.align	4


	//----- nvinfo : EIATTR_CUDA_API_VERSION
	.align		4
        /*0000*/ 	.byte	0x04, 0x37
        /*0002*/ 	.short	(.L_295 - .L_294)
.L_294:
        /*0004*/ 	.word	0x00000082


	//----- nvinfo : EIATTR_KPARAM_INFO
	.align		4
.L_295:
        /*0008*/ 	.byte	0x04, 0x17
        /*000a*/ 	.short	(.L_297 - .L_296)
.L_296:
        /*000c*/ 	.word	0x00000000
        /*0010*/ 	.short	0x0007
        /*0012*/ 	.short	0x0118
        /*0014*/ 	.byte	0x00, 0xf0, 0x21, 0x00


	//----- nvinfo : EIATTR_KPARAM_INFO
	.align		4
.L_297:
        /*0018*/ 	.byte	0x04, 0x17
        /*001a*/ 	.short	(.L_299 - .L_298)
.L_298:
        /*001c*/ 	.word	0x00000000
        /*0020*/ 	.short	0x0006
        /*0022*/ 	.short	0x0110
        /*0024*/ 	.byte	0x00, 0xf0, 0x21, 0x00


	//----- nvinfo : EIATTR_KPARAM_INFO
	.align		4
.L_299:
        /*0028*/ 	.byte	0x04, 0x17
        /*002a*/ 	.short	(.L_301 - .L_300)
.L_300:
        /*002c*/ 	.word	0x00000000
        /*0030*/ 	.short	0x0005
        /*0032*/ 	.short	0x010a
        /*0034*/ 	.byte	0x00, 0xf0, 0x09, 0x00


	//----- nvinfo : EIATTR_KPARAM_INFO
	.align		4
.L_301:
        /*0038*/ 	.byte	0x04, 0x17
        /*003a*/ 	.short	(.L_303 - .L_302)
.L_302:
        /*003c*/ 	.word	0x00000000
        /*0040*/ 	.short	0x0004
        /*0042*/ 	.short	0x0108
        /*0044*/ 	.byte	0x00, 0xf0, 0x09, 0x00


	//----- nvinfo : EIATTR_KPARAM_INFO
	.align		4
.L_303:
        /*0048*/ 	.byte	0x04, 0x17
        /*004a*/ 	.short	(.L_305 - .L_304)
.L_304:
        /*004c*/ 	.word	0x00000000
        /*0050*/ 	.short	0x0003
        /*0052*/ 	.short	0x0100
        /*0054*/ 	.byte	0x00, 0xf0, 0x21, 0x00


	//----- nvinfo : EIATTR_KPARAM_INFO
	.align		4
.L_305:
        /*0058*/ 	.byte	0x04, 0x17
        /*005a*/ 	.short	(.L_307 - .L_306)
.L_306:
        /*005c*/ 	.word	0x00000000
        /*0060*/ 	.short	0x0002
        /*0062*/ 	.short	0x00f8
        /*0064*/ 	.byte	0x00, 0xf0, 0x21, 0x00


	//----- nvinfo : EIATTR_KPARAM_INFO
	.align		4
.L_307:
        /*0068*/ 	.byte	0x04, 0x17
        /*006a*/ 	.short	(.L_309 - .L_308)
.L_308:
        /*006c*/ 	.word	0x00000000
        /*0070*/ 	.short	0x0001
        /*0072*/ 	.short	0x00f0
        /*0074*/ 	.byte	0x00, 0xf0, 0x21, 0x00


	//----- nvinfo : EIATTR_KPARAM_INFO
	.align		4
.L_309:
        /*0078*/ 	.byte	0x04, 0x17
        /*007a*/ 	.short	(.L_311 - .L_310)
.L_310:
        /*007c*/ 	.word	0x00000000
        /*0080*/ 	.short	0x0000
        /*0082*/ 	.short	0x0070
        /*0084*/ 	.byte	0x00, 0xf0, 0x01, 0x02


	//----- nvinfo : EIATTR_SPARSE_MMA_MASK
	.align		4
.L_311:
        /*0088*/ 	.byte	0x03, 0x50
        /*008a*/ 	.short	0x0000


	//----- nvinfo : EIATTR_MAXREG_COUNT
	.align		4
        /*008c*/ 	.byte	0x03, 0x1b
        /*008e*/ 	.short	0x00ff


	//----- nvinfo : EIATTR_EXTERNS
	.align		4
        /*0090*/ 	.byte	0x04, 0x0f
        /*0092*/ 	.short	(.L_313 - .L_312)


	//   ....[0]....
	.align		4
.L_312:
        /*0094*/ 	.word	index@(vprintf)


	//   ....[1]....
	.align		4
        /*0098*/ 	.word	index@(__assertfail)


	//----- nvinfo : EIATTR_MERCURY_ISA_VERSION
	.align		4
.L_313:
        /*009c*/ 	.byte	0x03, 0x5f
        /*009e*/ 	.short	0x0101


	//----- nvinfo : EIATTR_SYSCALL_OFFSETS
	.align		4
        /*00a0*/ 	.byte	0x04, 0x46
        /*00a2*/ 	.short	(.L_315 - .L_314)


	//   ....[0]....
.L_314:
        /*00a4*/ 	.word	0x000001d0


	//   ....[1]....
        /*00a8*/ 	.word	0x000002d0


	//----- nvinfo : EIATTR_EXIT_INSTR_OFFSETS
	.align		4
.L_315:
        /*00ac*/ 	.byte	0x04, 0x1c
        /*00ae*/ 	.short	(.L_317 - .L_316)


	//   ....[0]....
.L_316:
        /*00b0*/ 	.word	0x000002e0


	//----- nvinfo : EIATTR_CBANK_PARAM_SIZE
	.align		4
.L_317:
        /*00b4*/ 	.byte	0x03, 0x19
        /*00b6*/ 	.short	0x0120


	//----- nvinfo : EIATTR_PARAM_CBANK
	.align		4
        /*00b8*/ 	.byte	0x04, 0x0a
        /*00ba*/ 	.short	(.L_319 - .L_318)
	.align		4
.L_318:
        /*00bc*/ 	.word	index@(.nv.constant0._ZN18transformer_engine54_GLOBAL__N__9c5707b3_21_hadamard_transform_cu_748ca6b521HadamardAmaxTmaKernelI13__nv_bfloat16Li16ELi128ELi128ELi64ELi64ELi128ELi1ELb1ELb1ELb1EEEv14CUtensorMap_stPfS4_S4_ttmm)
        /*00c0*/ 	.short	0x0210
        /*00c2*/ 	.short	0x0120


	//----- nvinfo : EIATTR_SW_WAR
	.align		4
.L_319:
        /*00c4*/ 	.byte	0x04, 0x36
        /*00c6*/ 	.short	(.L_321 - .L_320)
.L_320:
        /*00c8*/ 	.word	0x00000008
.L_321:


//--------------------- .nv.info._ZN18transformer_engine54_GLOBAL__N__9c5707b3_21_hadamard_transform_cu_748ca6b523HadamardTransformKernelI13__nv_bfloat16Li16ELb0ELb0ELb0ELb0ELb0ELb0ELb1EEEvPKT_PS3_S6_ttmmPfS7_b --------------------------
	.section	.nv.info._ZN18transformer_engine54_GLOBAL__N__9c5707b3_21_hadamard_transform_cu_748ca6b523HadamardTransformKernelI13__nv_bfloat16Li16ELb0ELb0ELb0ELb0ELb0ELb0ELb1EEEvPKT_PS3_S6_ttmmPfS7_b,"",@"SHT_CUDA_INFO"
	.sectionflags	@""
	.align	4


	//----- nvinfo : EIATTR_CUDA_API_VERSION
	.align		4
        /*0000*/ 	.byte	0x04, 0x37
        /*0002*/ 	.short	(.L_323 - .L_322)
.L_322:
        /*0004*/ 	.word	0x00000082


	//----- nvinfo : EIATTR_KPARAM_INFO
	.align		4
.L_323:
        /*0008*/ 	.byte	0x04, 0x17
        /*000a*/ 	.short	(.L_325 - .L_324)
.L_324:
        /*000c*/ 	.word	0x00000000
        /*0010*/ 	.short	0x0009
        /*0012*/ 	.short	0x0040
        /*0014*/ 	.byte	0x00, 0xf0, 0x05, 0x00


	//----- nvinfo : EIATTR_KPARAM_INFO
	.align		4
.L_325:
        /*0018*/ 	.byte	0x04, 0x17
        /*001a*/ 	.short	(.L_327 - .L_326)
.L_326:
        /*001c*/ 	.word	0x00000000
        /*0020*/ 	.short	0x0008
        /*0022*/ 	.short	0x0038
        /*0024*/ 	.byte	0x00, 0xf0, 0x21, 0x00


	//----- nvinfo : EIATTR_KPARAM_INFO
	.align		4
.L_327:
        /*0028*/ 	.byte	0x04, 0x17
        /*002a*/ 	.short	(.L_329 - .L_328)
.L_328:
        /*002c*/ 	.word	0x00000000
        /*0030*/ 	.short	0x0007
        /*0032*/ 	.short	0x0030
        /*0034*/ 	.byte	0x00, 0xf0, 0x21, 0x00


	//----- nvinfo : EIATTR_KPARAM_INFO
	.align		4
.L_329:
        /*0038*/ 	.byte	0x04, 0x17
        /*003a*/ 	.short	(.L_331 - .L_330)
.L_330:
        /*003c*/ 	.word	0x00000000
        /*0040*/ 	.short	0x0006
        /*0042*/ 	.short	0x0028
        /*0044*/ 	.byte	0x00, 0xf0, 0x21, 0x00


	//----- nvinfo : EIATTR_KPARAM_INFO
	.align		4
.L_331:
        /*0048*/ 	.byte	0x04, 0x17
        /*004a*/ 	.short	(.L_333 - .L_332)
.L_332:
        /*004c*/ 	.word	0x00000000
        /*0050*/ 	.short	0x0005
        /*0052*/ 	.short	0x0020
        /*0054*/ 	.byte	0x00, 0xf0, 0x21, 0x00


	//----- nvinfo : EIATTR_KPARAM_INFO
	.align		4
.L_333:
        /*0058*/ 	.byte	0x04, 0x17
        /*005a*/ 	.short	(.L_335 - .L_334)
.L_334:
        /*005c*/ 	.word	0x00000000
        /*0060*/ 	.short	0x0004
        /*0062*/ 	.short	0x001a
        /*0064*/ 	.byte	0x00, 0xf0, 0x09, 0x00


	//----- nvinfo : EIATTR_KPARAM_INFO
	.align		4
.L_335:
        /*0068*/ 	.byte	0x04, 0x17
        /*006a*/ 	.short	(.L_337 - .L_336)
.L_336:
        /*006c*/ 	.word	0x00000000
        /*0070*/ 	.short	0x0003
        /*0072*/ 	.short	0x0018
        /*0074*/ 	.byte	0x00, 0xf0, 0x09, 0x00


	//----- nvinfo : EIATTR_KPARAM_INFO
	.align		4
.L_337:
        /*0078*/ 	.byte	0x04, 0x17
        /*007a*/ 	.short	(.L_339 - .L_338)
.L_338:
        /*007c*/ 	.word	0x00000000
        /*0080*/ 	.short	0x0002
        /*0082*/ 	.short	0x0010
        /*0084*/ 	.byte	0x00, 0xf0, 0x21, 0x00


	//----- nvinfo : EIATTR_KPARAM_INFO
	.align		4
.L_339:
        /*0088*/ 	.byte	0x04, 0x17
        /*008a*/ 	.short	(.L_341 - .L_340)
.L_340:
        /*008c*/ 	.word	0x00000000
        /*0090*/ 	.short	0x0001
        /*0092*/ 	.short	0x0008
        /*0094*/ 	.byte	0x00, 0xf0, 0x21, 0x00


	//----- nvinfo : EIATTR_KPARAM_INFO
	.align		4
.L_341:
        /*0098*/ 	.byte	0x04, 0x17
        /*009a*/ 	.short	(.L_343 - .L_342)
.L_342:
        /*009c*/ 	.word	0x00000000
        /*00a0*/ 	.short	0x0000
        /*00a2*/ 	.short	0x0000
        /*00a4*/ 	.byte	0x00, 0xf0, 0x21, 0x00


	//----- nvinfo : EIATTR_SPARSE_MMA_MASK
	.align		4
.L_343:
        /*00a8*/ 	.byte	0x03, 0x50
        /*00aa*/ 	.short	0x0000


	//----- nvinfo : EIATTR_MAXREG_COUNT
	.align		4
        /*00ac*/ 	.byte	0x03, 0x1b
        /*00ae*/ 	.short	0x00ff


	//----- nvinfo : EIATTR_MERCURY_ISA_VERSION
	.align		4
        /*00b0*/ 	.byte	0x03, 0x5f
        /*00b2*/ 	.short	0x0101


	//----- nvinfo : EIATTR_COOP_GROUP_MASK_REGIDS
	.align		4
        /*00b4*/ 	.byte	0x04, 0x29
        /*00b6*/ 	.short	(.L_345 - .L_344)


	//   ....[0]....
.L_344:
        /*00b8*/ 	.word	0xffffffff


	//----- nvinfo : EIATTR_COOP_GROUP_INSTR_OFFSETS
	.align		4
.L_345:
        /*00bc*/ 	.byte	0x04, 0x28
        /*00be*/ 	.short	(.L_347 - .L_346)


	//   ....[0]....
.L_346:
        /*00c0*/ 	.word	0x000002f0


	//----- nvinfo : EIATTR_EXIT_INSTR_OFFSETS
	.align		4
.L_347:
        /*00c4*/ 	.byte	0x04, 0x1c
        /*00c6*/ 	.short	(.L_349 - .L_348)


	//   ....[0]....
.L_348:
        /*00c8*/ 	.word	0x00000120


	//   ....[1]....
        /*00cc*/ 	.word	0x00000300


	//----- nvinfo : EIATTR_CBANK_PARAM_SIZE
	.align		4
.L_349:
        /*00d0*/ 	.byte	0x03, 0x19
        /*00d2*/ 	.short	0x0041


	//----- nvinfo : EIATTR_PARAM_CBANK
	.align		4
        /*00d4*/ 	.byte	0x04, 0x0a
        /*00d6*/ 	.short	(.L_351 - .L_350)
	.align		4
.L_350:
        /*00d8*/ 	.word	index@(.nv.constant0._ZN18transformer_engine54_GLOBAL__N__9c5707b3_21_hadamard_transform_cu_748ca6b523HadamardTransformKernelI13__nv_bfloat16Li16ELb0ELb0ELb0ELb0ELb0ELb0ELb1EEEvPKT_PS3_S6_ttmmPfS7_b)
        /*00dc*/ 	.short	0x0210
        /*00de*/ 	.short	0x0041


	//----- nvinfo : EIATTR_SW_WAR
	.align		4
.L_351:
        /*00e0*/ 	.byte	0x04, 0x36
        /*00e2*/ 	.short	(.L_353 - .L_352)
.L_352:
        /*00e4*/ 	.word	0x00000008
.L_353:


//--------------------- .nv.info._ZN18transformer_engine54_GLOBAL__N__9c5707b3_21_hadamard_transform_cu_748ca6b523HadamardTransformKernelI13__nv_bfloat16Li16ELb1ELb0ELb1ELb0ELb0ELb0ELb1EEEvPKT_PS3_S6_ttmmPfS7_b --------------------------
	.section	.nv.info._ZN18transformer_engine54_GLOBAL__N__9c5707b3_21_hadamard_transform_cu_748ca6b523HadamardTransformKernelI13__nv_bfloat16Li16ELb1ELb0ELb1ELb0ELb0ELb0ELb1EEEvPKT_PS3_S6_ttmmPfS7_b,"",@"SHT_CUDA_INFO"
	.sectionflags	@""
	.align	4


	//----- nvinfo : EIATTR_CUDA_API_VERSION
	.align		4
        /*0000*/ 	.byte	0x04, 0x37
        /*0002*/ 	.short	(.L_355 - .L_354)
.L_354:
        /*0004*/ 	.word	0x00000082


	//----- nvinfo : EIATTR_KPARAM_INFO
	.align		4
.L_355:
        /*0008*/ 	.byte	0x04, 0x17
        /*000a*/ 	.short	(.L_357 - .L_356)
.L_356:
        /*000c*/ 	.word	0x00000000
        /*0010*/ 	.short	0x0009
        /*0012*/ 	.short	0x0040
        /*0014*/ 	.byte	0x00, 0xf0, 0x05, 0x00


	//----- nvinfo : EIATTR_KPARAM_INFO
	.align		4
.L_357:
        /*0018*/ 	.byte	0x04, 0x17
        /*001a*/ 	.short	(.L_359 - .L_358)
.L_358:
        /*001c*/ 	.word	0x00000000
        /*0020*/ 	.short	0x0008
        /*0022*/ 	.short	0x0038
        /*0024*/ 	.byte	0x00, 0xf0, 0x21, 0x00


	//----- nvinfo : EIATTR_KPARAM_INFO
	.align		4
.L_359:
        /*0028*/ 	.byte	0x04, 0x17
        /*002a*/ 	.short	(.L_361 - .L_360)
.L_360:
        /*002c*/ 	.word	0x00000000
        /*0030*/ 	.short	0x0007
        /*0032*/ 	.short	0x0030
        /*0034*/ 	.byte	0x00, 0xf0, 0x21, 0x00


	//----- nvinfo : EIATTR_KPARAM_INFO
	.align		4
.L_361:
        /*0038*/ 	.byte	0x04, 0x17
        /*003a*/ 	.short	(.L_363 - .L_362)
.L_362:
        /*003c*/ 	.word	0x00000000
        /*0040*/ 	.short	0x0006
        /*0042*/ 	.short	0x0028
        /*0044*/ 	.byte	0x00, 0xf0, 0x21, 0x00


	//----- nvinfo : EIATTR_KPARAM_INFO
	.align		4
.L_363:
        /*0048*/ 	.byte	0x04, 0x17
        /*004a*/ 	.short	(.L_365 - .L_364)
.L_364:
        /*004c*/ 	.word	0x00000000
        /*0050*/ 	.short	0x0005
        /*0052*/ 	.short	0x0020
        /*0054*/ 	.byte	0x00, 0xf0, 0x21, 0x00


	//----- nvinfo : EIATTR_KPARAM_INFO
	.align		4
.L_365:
        /*0058*/ 	.byte	0x04, 0x17
        /*005a*/ 	.short	(.L_367 - .L_366)
.L_366:
        /*005c*/ 	.word	0x00000000
        /*0060*/ 	.short	0x0004
        /*0062*/ 	.short	0x001a
        /*0064*/ 	.byte	0x00, 0xf0, 0x09, 0x00


	//----- nvinfo : EIATTR_KPARAM_INFO
	.align		4
.L_367:
        /*0068*/ 	.byte	0x04, 0x17
        /*006a*/ 	.short	(.L_369 - .L_368)
.L_368:
        /*006c*/ 	.word	0x00000000
        /*0070*/ 	.short	0x0003
        /*0072*/ 	.short	0x0018
        /*0074*/ 	.byte	0x00, 0xf0, 0x09, 0x00


	//----- nvinfo : EIATTR_KPARAM_INFO
	.align		4
.L_369:
        /*0078*/ 	.byte	0x04, 0x17
        /*007a*/ 	.short	(.L_371 - .L_370)
.L_370:
        /*007c*/ 	.word	0x00000000
        /*0080*/ 	.short	0x0002
        /*0082*/ 	.short	0x0010
        /*0084*/ 	.byte	0x00, 0xf0, 0x21, 0x00


	//----- nvinfo : EIATTR_KPARAM_INFO
	.align		4
.L_371:
        /*0088*/ 	.byte	0x04, 0x17
        /*008a*/ 	.short	(.L_373 - .L_372)
.L_372:
        /*008c*/ 	.word	0x00000000
        /*0090*/ 	.short	0x0001
        /*0092*/ 	.short	0x0008
        /*0094*/ 	.byte	0x00, 0xf0, 0x21, 0x00


	//----- nvinfo : EIATTR_KPARAM_INFO
	.align		4
.L_373:
        /*0098*/ 	.byte	0x04, 0x17
        /*009a*/ 	.short	(.L_375 - .L_374)
.L_374:
        /*009c*/ 	.word	0x00000000
        /*00a0*/ 	.short	0x0000
        /*00a2*/ 	.short	0x0000
        /*00a4*/ 	.byte	0x00, 0xf0, 0x21, 0x00


	//----- nvinfo : EIATTR_SPARSE_MMA_MASK
	.align		4
.L_375:
        /*00a8*/ 	.byte	0x03, 0x50
        /*00aa*/ 	.short	0x0000


	//----- nvinfo : EIATTR_WMMA_USED
	.align		4
        /*00ac*/ 	.byte	0x01, 0x2b
	.zero		2


	//----- nvinfo : EIATTR_MAXREG_COUNT
	.align		4
        /*00b0*/ 	.byte	0x03, 0x1b
        /*00b2*/ 	.short	0x00ff


	//----- nvinfo : EIATTR_MERCURY_ISA_VERSION
	.align		4
        /*00b4*/ 	.byte	0x03, 0x5f
        /*00b6*/ 	.short	0x0101


	//----- nvinfo : EIATTR_COOP_GROUP_MASK_REGIDS
	.align		4
        /*00b8*/ 	.byte	0x04, 0x29
        /*00ba*/ 	.short	(.L_377 - .L_376)


	//   ....[0]....
.L_376:
        /*00bc*/ 	.word	0xffffffff


	//----- nvinfo : EIATTR_COOP_GROUP_INSTR_OFFSETS
	.align		4
.L_377:
        /*00c0*/ 	.byte	0x04, 0x28
        /*00c2*/ 	.short	(.L_379 - .L_378)


	//   ....[0]....
.L_378:
        /*00c4*/ 	.word	0x00000af0


	//----- nvinfo : EIATTR_EXIT_INSTR_OFFSETS
	.align		4
.L_379:
        /*00c8*/ 	.byte	0x04, 0x1c
        /*00ca*/ 	.short	(.L_381 - .L_380)


	//   ....[0]....
.L_380:
        /*00cc*/ 	.word	0x00000120


	//   ....[1]....
        /*00d0*/ 	.word	0x00000c30


	//----- nvinfo : EIATTR_CBANK_PARAM_SIZE
	.align		4
.L_381:
        /*00d4*/ 	.byte	0x03, 0x19
        /*00d6*/ 	.short	0x0041


	//----- nvinfo : EIATTR_PARAM_CBANK
	.align		4
        /*00d8*/ 	.byte	0x04, 0x0a
        /*00da*/ 	.short	(.L_383 - .L_382)
	.align		4
.L_382:
        /*00dc*/ 	.word	index@(.nv.constant0._ZN18transformer_engine54_GLOBAL__N__9c5707b3_21_hadamard_transform_cu_748ca6b523HadamardTransformKernelI13__nv_bfloat16Li16ELb1ELb0ELb1ELb0ELb0ELb0ELb1EEEvPKT_PS3_S6_ttmmPfS7_b)
        /*00e0*/ 	.short	0x0210
        /*00e2*/ 	.short	0x0041


	//----- nvinfo : EIATTR_SW_WAR
	.align		4
.L_383:
        /*00e4*/ 	.byte	0x04, 0x36
        /*00e6*/ 	.short	(.L_385 - .L_384)
.L_384:
        /*00e8*/ 	.word	0x00000008
.L_385:


//--------------------- .nv.info._ZN18transformer_engine54_GLOBAL__N__9c5707b3_21_hadamard_transform_cu_748ca6b523HadamardTransformKernelI13__nv_bfloat16Li16ELb0ELb1ELb0ELb1ELb0ELb0ELb1EEEvPKT_PS3_S6_ttmmPfS7_b --------------------------
	.section	.nv.info._ZN18transformer_engine54_GLOBAL__N__9c5707b3_21_hadamard_transform_cu_748ca6b523HadamardTransformKernelI13__nv_bfloat16Li16ELb0ELb1ELb0ELb1ELb0ELb0ELb1EEEvPKT_PS3_S6_ttmmPfS7_b,"",@"SHT_CUDA_INFO"
	.sectionflags	@""
	.align	4


	//----- nvinfo : EIATTR_CUDA_API_VERSION
	.align		4
        /*0000*/ 	.byte	0x04, 0x37
        /*0002*/ 	.short	(.L_387 - .L_386)
.L_386:
        /*0004*/ 	.word	0x00000082


	//----- nvinfo : EIATTR_KPARAM_INFO
	.align		4
.L_387:
        /*0008*/ 	.byte	0x04, 0x17
        /*000a*/ 	.short	(.L_389 - .L_388)
.L_388:
        /*000c*/ 	.word	0x00000000
        /*0010*/ 	.short	0x0009
        /*0012*/ 	.short	0x0040
        /*0014*/ 	.byte	0x00, 0xf0, 0x05, 0x00


	//----- nvinfo : EIATTR_KPARAM_INFO
	.align		4
.L_389:
        /*0018*/ 	.byte	0x04, 0x17
        /*001a*/ 	.short	(.L_391 - .L_390)
.L_390:
        /*001c*/ 	.word	0x00000000
        /*0020*/ 	.short	0x0008
        /*0022*/ 	.short	0x0038
        /*0024*/ 	.byte	0x00, 0xf0, 0x21, 0x00


	//----- nvinfo : EIATTR_KPARAM_INFO
	.align		4
.L_391:
        /*0028*/ 	.byte	0x04, 0x17
        /*002a*/ 	.short	(.L_393 - .L_392)
.L_392:
        /*002c*/ 	.word	0x00000000
        /*0030*/ 	.short	0x0007
        /*0032*/ 	.short	0x0030
        /*0034*/ 	.byte	0x00, 0xf0, 0x21, 0x00


	//----- nvinfo : EIATTR_KPARAM_INFO
	.align		4
.L_393:
        /*0038*/ 	.byte	0x04, 0x17
        /*003a*/ 	.short	(.L_395 - .L_394)
.L_394:
        /*003c*/ 	.word	0x00000000
        /*0040*/ 	.short	0x0006
        /*0042*/ 	.short	0x0028
        /*0044*/ 	.byte	0x00, 0xf0, 0x21, 0x00


	//----- nvinfo : EIATTR_KPARAM_INFO
	.align		4
.L_395:
        /*0048*/ 	.byte	0x04, 0x17
        /*004a*/ 	.short	(.L_397 - .L_396)
.L_396:
        /*004c*/ 	.word	0x00000000
        /*0050*/ 	.short	0x0005
        /*0052*/ 	.short	0x0020
        /*0054*/ 	.byte	0x00, 0xf0, 0x21, 0x00


	//----- nvinfo : EIATTR_KPARAM_INFO
	.align		4
.L_397:
        /*0058*/ 	.byte	0x04, 0x17
        /*005a*/ 	.short	(.L_399 - .L_398)
.L_398:
        /*005c*/ 	.word	0x00000000
        /*0060*/ 	.short	0x0004
        /*0062*/ 	.short	0x001a
        /*0064*/ 	.byte	0x00, 0xf0, 0x09, 0x00


	//----- nvinfo : EIATTR_KPARAM_INFO
	.align		4
.L_399:
        /*0068*/ 	.byte	0x04, 0x17
        /*006a*/ 	.short	(.L_401 - .L_400)
.L_400:
        /*006c*/ 	.word	0x00000000
        /*0070*/ 	.short	0x0003
        /*0072*/ 	.short	0x0018
        /*0074*/ 	.byte	0x00, 0xf0, 0x09, 0x00


	//----- nvinfo : EIATTR_KPARAM_INFO
	.align		4
.L_401:
        /*0078*/ 	.byte	0x04, 0x17
        /*007a*/ 	.short	(.L_403 - .L_402)
.L_402:
        /*007c*/ 	.word	0x00000000
        /*0080*/ 	.short	0x0002
        /*0082*/ 	.short	0x0010
        /*0084*/ 	.byte	0x00, 0xf0, 0x21, 0x00


	//----- nvinfo : EIATTR_KPARAM_INFO
	.align		4
.L_403:
        /*0088*/ 	.byte	0x04, 0x17
        /*008a*/ 	.short	(.L_405 - .L_404)
.L_404:
        /*008c*/ 	.word	0x00000000
        /*0090*/ 	.short	0x0001
        /*0092*/ 	.short	0x0008
        /*0094*/ 	.byte	0x00, 0xf0, 0x21, 0x00


	//----- nvinfo : EIATTR_KPARAM_INFO
	.align		4
.L_405:
        /*0098*/ 	.byte	0x04, 0x17
        /*009a*/ 	.short	(.L_407 - .L_406)
.L_406:
        /*009c*/ 	.word	0x00000000
        /*00a0*/ 	.short	0x0000
        /*00a2*/ 	.short	0x0000
        /*00a4*/ 	.byte	0x00, 0xf0, 0x21, 0x00


	//----- nvinfo : EIATTR_SPARSE_MMA_MASK
	.align		4
.L_407:
        /*00a8*/ 	.byte	0x03, 0x50
        /*00aa*/ 	.short	0x0000


	//----- nvinfo : EIATTR_WMMA_USED
	.align		4
        /*00ac*/ 	.byte	0x01, 0x2b
	.zero		2


	//----- nvinfo : EIATTR_MAXREG_COUNT
	.align		4
        /*00b0*/ 	.byte	0x03, 0x1b
        /*00b2*/ 	.short	0x00ff


	//----- nvinfo : EIATTR_MERCURY_ISA_VERSION
	.align		4
        /*00b4*/ 	.byte	0x03, 0x5f
        /*00b6*/ 	.short	0x0101


	//----- nvinfo : EIATTR_COOP_GROUP_MASK_REGIDS
	.align		4
        /*00b8*/ 	.byte	0x04, 0x29
        /*00ba*/ 	.short	(.L_409 - .L_408)


	//   ....[0]....
.L_408:
        /*00bc*/ 	.word	0xffffffff


	//----- nvinfo : EIATTR_COOP_GROUP_INSTR_OFFSETS
	.align		4
.L_409:
        /*00c0*/ 	.byte	0x04, 0x28
        /*00c2*/ 	.short	(.L_411 - .L_410)


	//   ....[0]....
.L_410:
        /*00c4*/ 	.word	0x00000ae0


	//----- nvinfo : EIATTR_EXIT_INSTR_OFFSETS
	.align		4
.L_411:
        /*00c8*/ 	.byte	0x04, 0x1c
        /*00ca*/ 	.short	(.L_413 - .L_412)


	//   ....[0]....
.L_412:
        /*00cc*/ 	.word	0x00000120


	//   ....[1]....
        /*00d0*/ 	.word	0x00000c30


	//----- nvinfo : EIATTR_CBANK_PARAM_SIZE
	.align		4
.L_413:
        /*00d4*/ 	.byte	0x03, 0x19
        /*00d6*/ 	.short	0x0041


	//----- nvinfo : EIATTR_PARAM_CBANK
	.align		4
        /*00d8*/ 	.byte	0x04, 0x0a
        /*00da*/ 	.short	(.L_415 - .L_414)
	.align		4
.L_414:
        /*00dc*/ 	.word	index@(.nv.constant0._ZN18transformer_engine54_GLOBAL__N__9c5707b3_21_hadamard_transform_cu_748ca6b523HadamardTransformKernelI13__nv_bfloat16Li16ELb0ELb1ELb0ELb1ELb0ELb0ELb1EEEvPKT_PS3_S6_ttmmPfS7_b)
        /*00e0*/ 	.short	0x0210
        /*00e2*/ 	.short	0x0041


	//----- nvinfo : EIATTR_SW_WAR
	.align		4
.L_415:
        /*00e4*/ 	.byte	0x04, 0x36
        /*00e6*/ 	.short	(.L_417 - .L_416)
.L_416:
        /*00e8*/ 	.word	0x00000008
.L_417:


//--------------------- .nv.info._ZN18transformer_engine54_GLOBAL__N__9c5707b3_21_hadamard_transform_cu_748ca6b523HadamardTransformKernelI13__nv_bfloat16Li16ELb1ELb1ELb1ELb1ELb0ELb0ELb1EEEvPKT_PS3_S6_ttmmPfS7_b --------------------------
	.section	.nv.info._ZN18transformer_engine54_GLOBAL__N__9c5707b3_21_hadamard_transform_cu_748ca6b523HadamardTransformKernelI13__nv_bfloat16Li16ELb1ELb1ELb1ELb1ELb0ELb0ELb1EEEvPKT_PS3_S6_ttmmPfS7_b,"",@"SHT_CUDA_INFO"
	.sectionflags	@""
	.align	4


	//----- nvinfo : EIATTR_CUDA_API_VERSION
	.align		4
        /*0000*/ 	.byte	0x04, 0x37
        /*0002*/ 	.short	(.L_419 - .L_418)
.L_418:
        /*0004*/ 	.word	0x00000082


	//----- nvinfo : EIATTR_KPARAM_INFO
	.align		4
.L_419:
        /*0008*/ 	.byte	0x04, 0x17
        /*000a*/ 	.short	(.L_421 - .L_420)
.L_420:
        /*000c*/ 	.word	0x00000000
        /*0010*/ 	.short	0x0009
        /*0012*/ 	.short	0x0040
        /*0014*/ 	.byte	0x00, 0xf0, 0x05, 0x00


	//----- nvinfo : EIATTR_KPARAM_INFO
	.align		4
.L_421:
        /*0018*/ 	.byte	0x04, 0x17
        /*001a*/ 	.short	(.L_423 - .L_422)
.L_422:
        /*001c*/ 	.word	0x00000000
        /*0020*/ 	.short	0x0008
        /*0022*/ 	.short	0x0038
        /*0024*/ 	.byte	0x00, 0xf0, 0x21, 0x00


	//----- nvinfo : EIATTR_KPARAM_INFO
	.align		4
.L_423:
        /*0028*/ 	.byte	0x04, 0x17
        /*002a*/ 	.short	(.L_425 - .L_424)
.L_424:
        /*002c*/ 	.word	0x00000000
        /*0030*/ 	.short	0x0007
        /*0032*/ 	.short	0x0030
        /*0034*/ 	.byte	0x00, 0xf0, 0x21, 0x00


	//----- nvinfo : EIATTR_KPARAM_INFO
	.align		4
.L_425:
        /*0038*/ 	.byte	0x04, 0x17
        /*003a*/ 	.short	(.L_427 - .L_426)
.L_426:
        /*003c*/ 	.word	0x00000000
        /*0040*/ 	.short	0x0006
        /*0042*/ 	.short	0x0028
        /*0044*/ 	.byte	0x00, 0xf0, 0x21, 0x00


	//----- nvinfo : EIATTR_KPARAM_INFO
	.align		4
.L_427:
        /*0048*/ 	.byte	0x04, 0x17
        /*004a*/ 	.short	(.L_429 - .L_428)
.L_428:
        /*004c*/ 	.word	0x00000000
        /*0050*/ 	.short	0x0005
        /*0052*/ 	.short	0x0020
        /*0054*/ 	.byte	0x00, 0xf0, 0x21, 0x00


	//----- nvinfo : EIATTR_KPARAM_INFO
	.align		4
.L_429:
        /*0058*/ 	.byte	0x04, 0x17
        /*005a*/ 	.short	(.L_431 - .L_430)
.L_430:
        /*005c*/ 	.word	0x00000000
        /*0060*/ 	.short	0x0004
        /*0062*/ 	.short	0x001a
        /*0064*/ 	.byte	0x00, 0xf0, 0x09, 0x00


	//----- nvinfo : EIATTR_KPARAM_INFO
	.align		4
.L_431:
        /*0068*/ 	.byte	0x04, 0x17
        /*006a*/ 	.short	(.L_433 - .L_432)
.L_432:
        /*006c*/ 	.word	0x00000000
        /*0070*/ 	.short	0x0003
        /*0072*/ 	.short	0x0018
        /*0074*/ 	.byte	0x00, 0xf0, 0x09, 0x00


	//----- nvinfo : EIATTR_KPARAM_INFO
	.align		4
.L_433:
        /*0078*/ 	.byte	0x04, 0x17
        /*007a*/ 	.short	(.L_435 - .L_434)
.L_434:
        /*007c*/ 	.word	0x00000000
        /*0080*/ 	.short	0x0002
        /*0082*/ 	.short	0x0010
        /*0084*/ 	.byte	0x00, 0xf0, 0x21, 0x00


	//----- nvinfo : EIATTR_KPARAM_INFO
	.align		4
.L_435:
        /*0088*/ 	.byte	0x04, 0x17
        /*008a*/ 	.short	(.L_437 - .L_436)
.L_436:
        /*008c*/ 	.word	0x00000000
        /*0090*/ 	.short	0x0001
        /*0092*/ 	.short	0x0008
        /*0094*/ 	.byte	0x00, 0xf0, 0x21, 0x00


	//----- nvinfo : EIATTR_KPARAM_INFO
	.align		4
.L_437:
        /*0098*/ 	.byte	0x04, 0x17
        /*009a*/ 	.short	(.L_439 - .L_438)
.L_438:
        /*009c*/ 	.word	0x00000000
        /*00a0*/ 	.short	0x0000
        /*00a2*/ 	.short	0x0000
        /*00a4*/ 	.byte	0x00, 0xf0, 0x21, 0x00


	//----- nvinfo : EIATTR_SPARSE_MMA_MASK
	.align		4
.L_439:
        /*00a8*/ 	.byte	0x03, 0x50
        /*00aa*/ 	.short	0x0000


	//----- nvinfo : EIATTR_WMMA_USED
	.align		4
        /*00ac*/ 	.byte	0x01, 0x2b
	.zero		2


	//----- nvinfo : EIATTR_MAXREG_COUNT
	.align		4
        /*00b0*/ 	.byte	0x03, 0x1b
        /*00b2*/ 	.short	0x00ff


	//----- nvinfo : EIATTR_MERCURY_ISA_VERSION
	.align		4
        /*00b4*/ 	.byte	0x03, 0x5f
        /*00b6*/ 	.short	0x0101


	//----- nvinfo : EIATTR_COOP_GROUP_MASK_REGIDS
	.align		4
        /*00b8*/ 	.byte	0x04, 0x29
        /*00ba*/ 	.short	(.L_441 - .L_440)


	//   ....[0]....
.L_440:
        /*00bc*/ 	.word	0xffffffff


	//----- nvinfo : EIATTR_COOP_GROUP_INSTR_OFFSETS
	.align		4
.L_441:
        /*00c0*/ 	.byte	0x04, 0x28
        /*00c2*/ 	.short	(.L_443 - .L_442)


	//   ....[0]....
.L_442:
        /*00c4*/ 	.word	0x00000f30


	//----- nvinfo : EIATTR_EXIT_INSTR_OFFSETS
	.align		4
.L_443:
        /*00c8*/ 	.byte	0x04, 0x1c
        /*00ca*/ 	.short	(.L_445 - .L_444)


	//   ....[0]....
.L_444:
        /*00cc*/ 	.word	0x00000120


	//   ....[1]....
        /*00d0*/ 	.word	0x000011a0


	//----- nvinfo : EIATTR_CBANK_PARAM_SIZE
	.align		4
.L_445:
        /*00d4*/ 	.byte	0x03, 0x19
        /*00d6*/ 	.short	0x0041


	//----- nvinfo : EIATTR_PARAM_CBANK
	.align		4
        /*00d8*/ 	.byte	0x04, 0x0a
        /*00da*/ 	.short	(.L_447 - .L_446)
	.align		4
.L_446:
        /*00dc*/ 	.word	index@(.nv.constant0._ZN18transformer_engine54_GLOBAL__N__9c5707b3_21_hadamard_transform_cu_748ca6b523HadamardTransformKernelI13__nv_bfloat16Li16ELb1ELb1ELb1ELb1ELb0ELb0ELb1EEEvPKT_PS3_S6_ttmmPfS7_b)
        /*00e0*/ 	.short	0x0210
        /*00e2*/ 	.short	0x0041


	//----- nvinfo : EIATTR_SW_WAR
	.align		4
.L_447:
        /*00e4*/ 	.byte	0x04, 0x36
        /*00e6*/ 	.short	(.L_449 - .L_448)
.L_448:
        /*00e8*/ 	.word	0x00000008
.L_449:


//--------------------- .nv.info._ZN18transformer_engine54_GLOBAL__N__9c5707b3_21_hadamard_transform_cu_748ca6b514ZeroAmaxKernelEPfS1_S1_ --------------------------
	.section	.nv.info._ZN18transformer_engine54_GLOBAL__N__9c5707b3_21_hadamard_transform_cu_748ca6b514ZeroAmaxKernelEPfS1_S1_,"",@"SHT_CUDA_INFO"
	.sectionflags	@""
	.align	4


	//----- nvinfo : EIATTR_CUDA_API_VERSION
	.align		4
        /*0000*/ 	.byte	0x04, 0x37
        /*0002*/ 	.short	(.L_451 - .L_450)
.L_450:
        /*0004*/ 	.word	0x00000082


	//----- nvinfo : EIATTR_KPARAM_INFO
	.align		4
.L_451:
        /*0008*/ 	.byte	0x04, 0x17
        /*000a*/ 	.short	(.L_453 - .L_452)
.L_452:
        /*000c*/ 	.word	0x00000000
        /*0010*/ 	.short	0x0002
        /*0012*/ 	.short	0x0010
        /*0014*/ 	.byte	0x00, 0xf0, 0x21, 0x00


	//----- nvinfo : EIATTR_KPARAM_INFO
	.align		4
.L_453:
        /*0018*/ 	.byte	0x04, 0x17
        /*001a*/ 	.short	(.L_455 - .L_454)
.L_454:
        /*001c*/ 	.word	0x00000000
        /*0020*/ 	.short	0x0001
        /*0022*/ 	.short	0x0008
        /*0024*/ 	.byte	0x00, 0xf0, 0x21, 0x00


	//----- nvinfo : EIATTR_KPARAM_INFO
	.align		4
.L_455:
        /*0028*/ 	.byte	0x04, 0x17
        /*002a*/ 	.short	(.L_457 - .L_456)
.L_456:
        /*002c*/ 	.word	0x00000000
        /*0030*/ 	.short	0x0000
        /*0032*/ 	.short	0x0000
        /*0034*/ 	.byte	0x00, 0xf0, 0x21, 0x00


	//----- nvinfo : EIATTR_SPARSE_MMA_MASK
	.align		4
.L_457:
        /*0038*/ 	.byte	0x03, 0x50
        /*003a*/ 	.short	0x0000


	//----- nvinfo : EIATTR_MAXREG_COUNT
	.align		4
        /*003c*/ 	.byte	0x03, 0x1b
        /*003e*/ 	.short	0x00ff


	//----- nvinfo : EIATTR_MERCURY_ISA_VERSION
	.align		4
        /*0040*/ 	.byte	0x03, 0x5f
        /*0042*/ 	.short	0x0101


	//----- nvinfo : EIATTR_EXIT_INSTR_OFFSETS
	.align		4
        /*0044*/ 	.byte	0x04, 0x1c
        /*0046*/ 	.short	(.L_459 - .L_458)


	//   ....[0]....
.L_458:
        /*0048*/ 	.word	0x000000f0


	//   ....[1]....
        /*004c*/ 	.word	0x00000120


	//----- nvinfo : EIATTR_MAX_THREADS
	.align		4
.L_459:
        /*0050*/ 	.byte	0x04, 0x05
        /*0052*/ 	.short	(.L_461 - .L_460)
.L_460:
        /*0054*/ 	.word	0x00000001
        /*0058*/ 	.word	0x00000001
        /*005c*/ 	.word	0x00000001


	//----- nvinfo : EIATTR_CBANK_PARAM_SIZE
	.align		4
.L_461:
        /*0060*/ 	.byte	0x03, 0x19
        /*0062*/ 	.short	0x0018


	//----- nvinfo : EIATTR_PARAM_CBANK
	.align		4
        /*0064*/ 	.byte	0x04, 0x0a
        /*0066*/ 	.short	(.L_463 - .L_462)
	.align		4
.L_462:
        /*0068*/ 	.word	index@(.nv.constant0._ZN18transformer_engine54_GLOBAL__N__9c5707b3_21_hadamard_transform_cu_748ca6b514ZeroAmaxKernelEPfS1_S1_)
        /*006c*/ 	.short	0x0210
        /*006e*/ 	.short	0x0018


	//----- nvinfo : EIATTR_SW_WAR
	.align		4
.L_463:
        /*0070*/ 	.byte	0x04, 0x36
        /*0072*/ 	.short	(.L_465 - .L_464)
.L_464:
        /*0074*/ 	.word	0x00000008
.L_465:


//--------------------- .nv.callgraph             --------------------------
	.section	.nv.callgraph,"",@"SHT_CUDA_CALLGRAPH"
	.align	4
	.sectionentsize	8
	.align		4
        /*0000*/ 	.word	0x00000000
	.align		4
        /*0004*/ 	.word	0xffffffff
	.align		4
        /*0008*/ 	.word	index@(_ZN18transformer_engine54_GLOBAL__N__9c5707b3_21_hadamard_transform_cu_748ca6b521HadamardAmaxTmaKernelI13__nv_bfloat16Li16ELi128ELi128ELi64ELi64ELi128ELi1ELb0ELb0ELb0EEEv14CUtensorMap_stPfS4_S4_ttmm)
	.align		4
        /*000c*/ 	.word	index@(__assertfail)
	.align		4
        /*0010*/ 	.word	index@(_ZN18transformer_engine54_GLOBAL__N__9c5707b3_21_hadamard_transform_cu_748ca6b521HadamardAmaxTmaKernelI13__nv_bfloat16Li16ELi128ELi128ELi64ELi64ELi128ELi1ELb0ELb0ELb0EEEv14CUtensorMap_stPfS4_S4_ttmm)
	.align		4
        /*0014*/ 	.word	index@(vprintf)
	.align		4
        /*0018*/ 	.word	index@(_ZN18transformer_engine54_GLOBAL__N__9c5707b3_21_hadamard_transform_cu_748ca6b521HadamardAmaxTmaKernelI13__nv_bfloat16Li16ELi128ELi128ELi64ELi64ELi128ELi1ELb1ELb0ELb0EEEv14CUtensorMap_stPfS4_S4_ttmm)
	.align		4
        /*001c*/ 	.word	index@(__assertfail)
	.align		4
        /*0020*/ 	.word	index@(_ZN18transformer_engine54_GLOBAL__N__9c5707b3_21_hadamard_transform_cu_748ca6b521HadamardAmaxTmaKernelI13__nv_bfloat16Li16ELi128ELi128ELi64ELi64ELi128ELi1ELb1ELb0ELb0EEEv14CUtensorMap_stPfS4_S4_ttmm)
	.align		4
        /*0024*/ 	.word	index@(vprintf)
	.align		4
        /*0028*/ 	.word	index@(_ZN18transformer_engine54_GLOBAL__N__9c5707b3_21_hadamard_transform_cu_748ca6b521HadamardAmaxTmaKernelI13__nv_bfloat16Li16ELi128ELi128ELi64ELi64ELi128ELi1ELb0ELb1ELb0EEEv14CUtensorMap_stPfS4_S4_ttmm)
	.align		4
        /*002c*/ 	.word	index@(__assertfail)
	.align		4
        /*0030*/ 	.word	index@(_ZN18transformer_engine54_GLOBAL__N__9c5707b3_21_hadamard_transform_cu_748ca6b521HadamardAmaxTmaKernelI13__nv_bfloat16Li16ELi128ELi128ELi64ELi64ELi128ELi1ELb0ELb1ELb0EEEv14CUtensorMap_stPfS4_S4_ttmm)
	.align		4
        /*0034*/ 	.word	index@(vprintf)
	.align		4
        /*0038*/ 	.word	index@(_ZN18transformer_engine54_GLOBAL__N__9c5707b3_21_hadamard_transform_cu_748ca6b521HadamardAmaxTmaKernelI13__nv_bfloat16Li16ELi128ELi128ELi64ELi64ELi128ELi1ELb1ELb1ELb0EEEv14CUtensorMap_stPfS4_S4_ttmm)
	.align		4
        /*003c*/ 	.word	index@(__assertfail)
	.align		4
        /*0040*/ 	.word	index@(_ZN18transformer_engine54_GLOBAL__N__9c5707b3_21_hadamard_transform_cu_748ca6b521HadamardAmaxTmaKernelI13__nv_bfloat16Li16ELi128ELi128ELi64ELi64ELi128ELi1ELb1ELb1ELb0EEEv14CUtensorMap_stPfS4_S4_ttmm)
	.align		4
        /*0044*/ 	.word	index@(vprintf)
	.align		4
        /*0048*/ 	.word	index@(_ZN18transformer_engine54_GLOBAL__N__9c5707b3_21_hadamard_transform_cu_748ca6b521HadamardAmaxTmaKernelI13__nv_bfloat16Li16ELi128ELi128ELi64ELi64ELi128ELi1ELb0ELb0ELb1EEEv14CUtensorMap_stPfS4_S4_ttmm)
	.align		4
        /*004c*/ 	.word	index@(__assertfail)
	.align		4
        /*0050*/ 	.word	index@(_ZN18transformer_engine54_GLOBAL__N__9c5707b3_21_hadamard_transform_cu_748ca6b521HadamardAmaxTmaKernelI13__nv_bfloat16Li16ELi128ELi128ELi64ELi64ELi128ELi1ELb0ELb0ELb1EEEv14CUtensorMap_stPfS4_S4_ttmm)
	.align		4
        /*0054*/ 	.word	index@(vprintf)
	.align		4
        /*0058*/ 	.word	index@(_ZN18transformer_engine54_GLOBAL__N__9c5707b3_21_hadamard_transform_cu_748ca6b521HadamardAmaxTmaKernelI13__nv_bfloat16Li16ELi128ELi128ELi64ELi64ELi128ELi1ELb1ELb0ELb1EEEv14CUtensorMap_stPfS4_S4_ttmm)
	.align		4
        /*005c*/ 	.word	index@(__assertfail)
	.align		4
        /*0060*/ 	.word	index@(_ZN18transformer_engine54_GLOBAL__N__9c5707b3_21_hadamard_transform_cu_748ca6b521HadamardAmaxTmaKernelI13__nv_bfloat16Li16ELi128ELi128ELi64ELi64ELi128ELi1ELb1ELb0ELb1EEEv14CUtensorMap_stPfS4_S4_ttmm)
	.align		4
        /*0064*/ 	.word	index@(vprintf)
	.align		4
        /*0068*/ 	.word	index@(_ZN18transformer_engine54_GLOBAL__N__9c5707b3_21_hadamard_transform_cu_748ca6b521HadamardAmaxTmaKernelI13__nv_bfloat16Li16ELi128ELi128ELi64ELi64ELi128ELi1ELb0ELb1ELb1EEEv14CUtensorMap_stPfS4_S4_ttmm)
	.align		4
        /*006c*/ 	.word	index@(__assertfail)
	.align		4
        /*0070*/ 	.word	index@(_ZN18transformer_engine54_GLOBAL__N__9c5707b3_21_hadamard_transform_cu_748ca6b521HadamardAmaxTmaKernelI13__nv_bfloat16Li16ELi128ELi128ELi64ELi64ELi128ELi1ELb0ELb1ELb1EEEv14CUtensorMap_stPfS4_S4_ttmm)
	.align		4
        /*0074*/ 	.word	index@(vprintf)
	.align		4
        /*0078*/ 	.word	index@(_ZN18transformer_engine54_GLOBAL__N__9c5707b3_21_hadamard_transform_cu_748ca6b521HadamardAmaxTmaKernelI13__nv_bfloat16Li16ELi128ELi128ELi64ELi64ELi128ELi1ELb1ELb1ELb1EEEv14CUtensorMap_stPfS4_S4_ttmm)
	.align		4
        /*007c*/ 	.word	index@(__assertfail)
	.align		4
        /*0080*/ 	.word	index@(_ZN18transformer_engine54_GLOBAL__N__9c5707b3_21_hadamard_transform_cu_748ca6b521HadamardAmaxTmaKernelI13__nv_bfloat16Li16ELi128ELi128ELi64ELi64ELi128ELi1ELb1ELb1ELb1EEEv14CUtensorMap_stPfS4_S4_ttmm)
	.align		4
        /*0084*/ 	.word	index@(vprintf)
	.align		4
        /*0088*/ 	.word	0x00000000
	.align		4
        /*008c*/ 	.word	0xfffffffe
	.align		4
        /*0090*/ 	.word	0x00000000
	.align		4
        /*0094*/ 	.word	0xfffffffd
	.align		4
        /*0098*/ 	.word	0x00000000
	.align		4
        /*009c*/ 	.word	0xfffffffc


//--------------------- .nv.constant4             --------------------------
	.section	.nv.constant4,"a",@progbits
	.align	8
	.align		8
.nv.constant4:
        /*0000*/ 	.dword	vprintf
	.align		8
        /*0008*/ 	.dword	__assertfail
	.align		8
        /*0010*/ 	.dword	__unnamed_1
	.align		8
        /*0018*/ 	.dword	__unnamed_2
	.align		8
        /*0020*/ 	.dword	__unnamed_3
	.align		8
        /*0028*/ 	.dword	__unnamed_4
	.align		8
        /*0030*/ 	.dword	__unnamed_5
	.align		8
        /*0038*/ 	.dword	__unnamed_6
	.align		8
        /*0040*/ 	.dword	__unnamed_7
	.align		8
        /*0048*/ 	.dword	__unnamed_8
	.align		8
        /*0050*/ 	.dword	__unnamed_9
	.align		8
        /*0058*/ 	.dword	__unnamed_10
	.align		8
        /*0060*/ 	.dword	__unnamed_11
	.align		8
        /*0068*/ 	.dword	__unnamed_12
	.align		8
        /*0070*/ 	.dword	__unnamed_13
	.align		8
        /*0078*/ 	.dword	__unnamed_14
	.align		8
        /*0080*/ 	.dword	__unnamed_15
	.align		8
        /*0088*/ 	.dword	__unnamed_16
	.align		8
        /*0090*/ 	.dword	$str
	.align		8
        /*0098*/ 	.dword	$str$1
	.align		8
        /*00a0*/ 	.dword	$str$2
	.align		8
        /*00a8*/ 	.dword	$str$3


//--------------------- .text._ZN18transformer_engine54_GLOBAL__N__9c5707b3_21_hadamard_transform_cu_748ca6b521HadamardAmaxTmaKernelI13__nv_bfloat16Li16ELi128ELi128ELi64ELi64ELi128ELi1ELb0ELb0ELb0EEEv14CUtensorMap_stPfS4_S4_ttmm --------------------------
	.section	.text._ZN18transformer_engine54_GLOBAL__N__9c5707b3_21_hadamard_transform_cu_748ca6b521HadamardAmaxTmaKernelI13__nv_bfloat16Li16ELi128ELi128ELi64ELi64ELi128ELi1ELb0ELb0ELb0EEEv14CUtensorMap_stPfS4_S4_ttmm,"ax",@progbits
	.align	128
.text._ZN18transformer_engine54_GLOBAL__N__9c5707b3_21_hadamard_transform_cu_748ca6b521HadamardAmaxTmaKernelI13__nv_bfloat16Li16ELi128ELi128ELi64ELi64ELi128ELi1ELb0ELb0ELb0EEEv14CUtensorMap_stPfS4_S4_ttmm:
        .type           _ZN18transformer_engine54_GLOBAL__N__9c5707b3_21_hadamard_transform_cu_748ca6b521HadamardAmaxTmaKernelI13__nv_bfloat16Li16ELi128ELi128ELi64ELi64ELi128ELi1ELb0ELb0ELb0EEEv14CUtensorMap_stPfS4_S4_ttmm,@function
        .size           _ZN18transformer_engine54_GLOBAL__N__9c5707b3_21_hadamard_transform_cu_748ca6b521HadamardAmaxTmaKernelI13__nv_bfloat16Li16ELi128ELi128ELi64ELi64ELi128ELi1ELb0ELb0ELb0EEEv14CUtensorMap_stPfS4_S4_ttmm,(.L_x_35 - _ZN18transformer_engine54_GLOBAL__N__9c5707b3_21_hadamard_transform_cu_748ca6b521HadamardAmaxTmaKernelI13__nv_bfloat16Li16ELi128ELi128ELi64ELi64ELi128ELi1ELb0ELb0ELb0EEEv14CUtensorMap_stPfS4_S4_ttmm)
        .other          _ZN18transformer_engine54_GLOBAL__N__9c5707b3_21_hadamard_transform_cu_748ca6b521HadamardAmaxTmaKernelI13__nv_bfloat16Li16ELi128ELi128ELi64ELi64ELi128ELi1ELb0ELb0ELb0EEEv14CUtensorMap_stPfS4_S4_ttmm,@"STO_CUDA_ENTRY STV_DEFAULT"
_ZN18transformer_engine54_GLOBAL__N__9c5707b3_21_hadamard_transform_cu_748ca6b521HadamardAmaxTmaKernelI13__nv_bfloat16Li16ELi128ELi128ELi64ELi64ELi128ELi1ELb0ELb0ELb0EEEv14CUtensorMap_stPfS4_S4_ttmm:
[----:B------:R-:W0:Y:S01]  /*0000*/  LDC R1, c[0x0][0x28] ;  /* 0x00000a00ff017b82 */ /* 0x000e220000000800 */
[----:B------:R-:W1:Y:S07]  /*0010*/  S2R R9, SR_CTAID.X ;  /* 0x0000000000097919 */ /* 0x000e6e0000002500 */
[----:B------:R-:W2:Y:S01]  /*0020*/  LDC.64 R12, c[0x4][0x98] ;  /* 0x01002600ff0c7b82 */ /* 0x000ea20000000a00 */
[----:B0-----:R-:W-:Y:S01]  /*0030*/  VIADD R1, R1, 0xffffffc8 ;  /* 0xffffffc801017836 */ /* 0x001fe20000000000 */
[----:B------:R-:W-:Y:S01]  /*0040*/  MOV R0, 0x0 ;  /* 0x0000000000007802 */ /* 0x000fe20000000f00 */
[----:B------:R-:W1:Y:S01]  /*0050*/  S2R R8, SR_TID.Z ;  /* 0x0000000000087919 */ /* 0x000e620000002300 */
[----:B------:R-:W-:Y:S01]  /*0060*/  IMAD.MOV.U32 R14, RZ, RZ, 0x1f1 ;  /* 0x000001f1ff0e7424 */ /* 0x000fe200078e00ff */
[----:B------:R-:W-:Y:S01]  /*0070*/  ULDC UR4, c[0x0][0x20] ;  /* 0x0000080000047ab9 */ /* 0x000fe20000000800 */
[----:B------:R-:W-:Y:S01]  /*0080*/  ULDC.64 UR6, c[0x4][0x90] ;  /* 0x0100240000067ab9 */ /* 0x000fe20000000a00 */
[----:B------:R-:W0:Y:S01]  /*0090*/  S2R R11, SR_CTAID.Z ;  /* 0x00000000000b7919 */ /* 0x000e220000002700 */
[----:B------:R-:W3:Y:S01]  /*00a0*/  LDC.64 R16, c[0x4][0x80] ;  /* 0x01002000ff107b82 */ /* 0x000ee20000000a00 */
[----:B------:R-:W-:Y:S01]  /*00b0*/  IADD3 R6, P0, R1, UR4, RZ ;  /* 0x0000000401067c10 */ /* 0x000fe2000ff1e0ff */
[----:B------:R-:W-:Y:S01]  /*00c0*/  ULDC UR4, c[0x0][0x24] ;  /* 0x0000090000047ab9 */ /* 0x000fe20000000800 */
[----:B------:R-:W0:Y:S03]  /*00d0*/  S2R R10, SR_CTAID.Y ;  /* 0x00000000000a7919 */ /* 0x000e260000002600 */
[----:B------:R-:W-:Y:S01]  /*00e0*/  IMAD.X R7, RZ, RZ, UR4, P0 ;  /* 0x00000004ff077e24 */ /* 0x000fe200080e06ff */
[----:B------:R-:W4:Y:S01]  /*00f0*/  S2R R5, SR_TID.Y ;  /* 0x0000000000057919 */ /* 0x000f220000002200 */
[----:B------:R-:W5:Y:S01]  /*0100*/  LDC.64 R18, c[0x4][0xa0] ;  /* 0x01002800ff127b82 */ /* 0x000f620000000a00 */
[----:B------:R-:W4:Y:S01]  /*0110*/  S2R R4, SR_TID.X ;  /* 0x0000000000047919 */ /* 0x000f220000002100 */
[----:B------:R-:W-:Y:S06]  /*0120*/  STL [R1+0x8], R14 ;  /* 0x0000080e01007387 */ /* 0x000fec0000100800 */
[----:B------:R0:W4:Y:S01]  /*0130*/  LDC.64 R2, c[0x4][R0] ;  /* 0x0100000000027b82 */ /* 0x0001220000000a00 */
[----:B--2---:R-:W-:Y:S04]  /*0140*/  STL.64 [R1], R12 ;  /* 0x0000000c01007387 */ /* 0x004fe80000100a00 */
[----:B---3--:R-:W-:Y:S04]  /*0150*/  STL.64 [R1+0x10], R16 ;  /* 0x0000101001007387 */ /* 0x008fe80000100a00 */
[----:B-1----:R-:W-:Y:S04]  /*0160*/  STL.64 [R1+0x20], R8 ;  /* 0x0000200801007387 */ /* 0x002fe80000100a00 */
[----:B-----5:R-:W-:Y:S04]  /*0170*/  STL.64 [R1+0x30], R18 ;  /* 0x0000301201007387 */ /* 0x020fe80000100a00 */
[----:B0-----:R-:W-:Y:S04]  /*0180*/  STL.64 [R1+0x28], R10 ;  /* 0x0000280a01007387 */ /* 0x001fe80000100a00 */
[----:B----4-:R0:W-:Y:S02]  /*0190*/  STL.64 [R1+0x18], R4 ;  /* 0x0000180401007387 */ /* 0x0101e40000100a00 */
[----:B0-----:R-:W-:Y:S01]  /*01a0*/  MOV R4, UR6 ;  /* 0x0000000600047c02 */ /* 0x001fe20008000f00 */
[----:B------:R-:W-:-:S07]  /*01b0*/  IMAD.U32 R5, RZ, RZ, UR7 ;  /* 0x00000007ff057e24 */ /* 0x000fce000f8e00ff */
[----:B------:R-:W-:-:S07]  /*01c0*/  LEPC R20, `(.L_x_0) ;  /* 0x000000001014794e */ /* 0x000fce0000000000 */
[----:B------:R-:W-:Y:S05]  /*01d0*/  CALL.ABS.NOINC R2 ;  /* 0x0000000002007343 */ /* 0x000fea0003c00000 */
.L_x_0:
[----:B------:R-:W-:Y:S01]  /*01e0*/  MOV R0, 0x8 ;  /* 0x0000000800007802 */ /* 0x000fe20000000f00 */
[----:B------:R-:W-:Y:S01]  /*01f0*/  ULDC.64 UR4, c[0x4][0xa8] ;  /* 0x01002a0000047ab9 */ /* 0x000fe20000000a00 */
[----:B------:R-:W-:Y:S01]  /*0200*/  ULDC.64 UR6, c[0x4][0x88] ;  /* 0x0100220000067ab9 */ /* 0x000fe20000000a00 */
[----:B------:R-:W-:Y:S01]  /*0210*/  MOV R4, UR4 ;  /* 0x0000000400047c02 */ /* 0x000fe20008000f00 */
[----:B------:R0:W1:Y:S01]  /*0220*/  LDC.64 R2, c[0x4][R0] ;  /* 0x0100000000027b82 */ /* 0x0000620000000a00 */
[----:B------:R-:W-:Y:S01]  /*0230*/  IMAD.U32 R5, RZ, RZ, UR5 ;  /* 0x00000005ff057e24 */ /* 0x000fe2000f8e00ff */
[----:B------:R-:W-:Y:S01]  /*0240*/  ULDC.64 UR4, c[0x4][0x98] ;  /* 0x0100260000047ab9 */ /* 0x000fe20000000a00 */
[----:B------:R-:W-:Y:S01]  /*0250*/  HFMA2.MMA R8, -RZ, RZ, 0, 2.9623508453369140625e-05 ;  /* 0x000001f1ff087435 */ /* 0x000fe200000001ff */
[----:B------:R-:W-:Y:S01]  /*0260*/  MOV R6, UR4 ;  /* 0x0000000400067c02 */ /* 0x000fe20008000f00 */
[----:B------:R-:W-:Y:S01]  /*0270*/  IMAD.U32 R7, RZ, RZ, UR5 ;  /* 0x00000005ff077e24 */ /* 0x000fe2000f8e00ff */
[----:B------:R-:W-:Y:S01]  /*0280*/  MOV R10, UR6 ;  /* 0x00000006000a7c02 */ /* 0x000fe20008000f00 */
[----:B------:R-:W-:Y:S01]  /*0290*/  IMAD.U32 R11, RZ, RZ, UR7 ;  /* 0x00000007ff0b7e24 */ /* 0x000fe2000f8e00ff */
[----:B------:R-:W-:Y:S01]  /*02a0*/  MOV R13, RZ ;  /* 0x000000ff000d7202 */ /* 0x000fe20000000f00 */
[----:B0-----:R-:W-:-:S07]  /*02b0*/  IMAD.MOV.U32 R12, RZ, RZ, 0x1 ;  /* 0x00000001ff0c7424 */ /* 0x001fce00078e00ff */
[----:B------:R-:W-:-:S07]  /*02c0*/  LEPC R20, `(.L_x_1) ;  /* 0x000000001014794e */ /* 0x000fce0000000000 */
[----:B-1----:R-:W-:Y:S05]  /*02d0*/  CALL.ABS.NOINC R2 ;  /* 0x0000000002007343 */ /* 0x002fea0003c00000 */
.L_x_1:
[----:B------:R-:W-:Y:S05]  /*02e0*/  EXIT ;  /* 0x000000000000794d */ /* 0x000fea0003800000 */
.L_x_2:
[----:B------:R-:W-:-:S00]  /*02f0*/  BRA `(.L_x_2) ;  /* 0xfffffffc00fc7947 */ /* 0x000fc0000383ffff */
[----:B------:R-:W-:-:S00]  /*0300*/  NOP ;  /* 0x0000000000007918 */ /* 0x000fc00000000000 */
[----:B------:R-:W-:-:S00]  /*0310*/  NOP ;  /* 0x0000000000007918 */ /* 0x000fc00000000000 */
[----:B------:R-:W-:-:S00]  /*0320*/  NOP ;  /* 0x0000000000007918 */ /* 0x000fc00000000000 */
[----:B------:R-:W-:-:S00]  /*0330*/  NOP ;  /* 0x0000000000007918 */ /* 0x000fc00000000000 */
[----:B------:R-:W-:-:S00]  /*0340*/  NOP ;  /* 0x0000000000007918 */ /* 0x000fc00000000000 */
[----:B------:R-:W-:-:S00]  /*0350*/  NOP ;  /* 0x0000000000007918 */ /* 0x000fc00000000000 */
[----:B------:R-:W-:-:S00]  /*0360*/  NOP ;  /* 0x0000000000007918 */ /* 0x000fc00000000000 */
[----:B------:R-:W-:-:S00]  /*0370*/  NOP ;  /* 0x0000000000007918 */ /* 0x000fc00000000000 */
.L_x_35:


//--------------------- .text._ZN18transformer_engine54_GLOBAL__N__9c5707b3_21_hadamard_transform_cu_748ca6b521HadamardAmaxTmaKernelI13__nv_bfloat16Li16ELi128ELi128ELi64ELi64ELi128ELi1ELb1ELb0ELb0EEEv14CUtensorMap_stPfS4_S4_ttmm --------------------------
	.section	.text._ZN18transformer_engine54_GLOBAL__N__9c5707b3_21_hadamard_transform_cu_748ca6b521HadamardAmaxTmaKernelI13__nv_bfloat16Li16ELi128ELi128ELi64ELi64ELi128ELi1ELb1ELb0ELb0EEEv14CUtensorMap_stPfS4_S4_ttmm,"ax",@progbits
	.align	128
.text._ZN18transformer_engine54_GLOBAL__N__9c5707b3_21_hadamard_transform_cu_748ca6b521HadamardAmaxTmaKernelI13__nv_bfloat16Li16ELi128ELi128ELi64ELi64ELi128ELi1ELb1ELb0ELb0EEEv14CUtensorMap_stPfS4_S4_ttmm:
        .type           _ZN18transformer_engine54_GLOBAL__N__9c5707b3_21_hadamard_transform_cu_748ca6b521HadamardAmaxTmaKernelI13__nv_bfloat16Li16ELi128ELi128ELi64ELi64ELi128ELi1ELb1ELb0ELb0EEEv14CUtensorMap_stPfS4_S4_ttmm,@function
        .size           _ZN18transformer_engine54_GLOBAL__N__9c5707b3_21_hadamard_transform_cu_748ca6b521HadamardAmaxTmaKernelI13__nv_bfloat16Li16ELi128ELi128ELi64ELi64ELi128ELi1ELb1ELb0ELb0EEEv14CUtensorMap_stPfS4_S4_ttmm,(.L_x_36 - _ZN18transformer_engine54_GLOBAL__N__9c5707b3_21_hadamard_transform_cu_748ca6b521HadamardAmaxTmaKernelI13__nv_bfloat16Li16ELi128ELi128ELi64ELi64ELi128ELi1ELb1ELb0ELb0EEEv14CUtensorMap_stPfS4_S4_ttmm)
        .other          _ZN18transformer_engine54_GLOBAL__N__9c5707b3_21_hadamard_transform_cu_748ca6b521HadamardAmaxTmaKernelI13__nv_bfloat16Li16ELi128ELi128ELi64ELi64ELi128ELi1ELb1ELb0ELb0EEEv14CUtensorMap_stPfS4_S4_ttmm,@"STO_CUDA_ENTRY STV_DEFAULT"
_ZN18transformer_engine54_GLOBAL__N__9c5707b3_21_hadamard_transform_cu_748ca6b521HadamardAmaxTmaKernelI13__nv_bfloat16Li16ELi128ELi128ELi64ELi64ELi128ELi1ELb1ELb0ELb0EEEv14CUtensorMap_stPfS4_S4_ttmm:
        /* <DEDUP_REMOVED lines=30> */
.L_x_3:
        /* <DEDUP_REMOVED lines=16> */
.L_x_4:
[----:B------:R-:W-:Y:S05]  /*02e0*/  EXIT ;  /* 0x000000000000794d */ /* 0x000fea0003800000 */
.L_x_5:
        /* <DEDUP_REMOVED lines=9> */
.L_x_36:


//--------------------- .text._ZN18transformer_engine54_GLOBAL__N__9c5707b3_21_hadamard_transform_cu_748ca6b521HadamardAmaxTmaKernelI13__nv_bfloat16Li16ELi128ELi128ELi64ELi64ELi128ELi1ELb0ELb1ELb0EEEv14CUtensorMap_stPfS4_S4_ttmm --------------------------
	.section	.text._ZN18transformer_engine54_GLOBAL__N__9c5707b3_21_hadamard_transform_cu_748ca6b521HadamardAmaxTmaKernelI13__nv_bfloat16Li16ELi128ELi128ELi64ELi64ELi128ELi1ELb0ELb1ELb0EEEv14CUtensorMap_stPfS4_S4_ttmm,"ax",@progbits
	.align	128
.text._ZN18transformer_engine54_GLOBAL__N__9c5707b3_21_hadamard_transform_cu_748ca6b521HadamardAmaxTmaKernelI13__nv_bfloat16Li16ELi128ELi128ELi64ELi64ELi128ELi1ELb0ELb1ELb0EEEv14CUtensorMap_stPfS4_S4_ttmm:
        .type           _ZN18transformer_engine54_GLOBAL__N__9c5707b3_21_hadamard_transform_cu_748ca6b521HadamardAmaxTmaKernelI13__nv_bfloat16Li16ELi128ELi128ELi64ELi64ELi128ELi1ELb0ELb1ELb0EEEv14CUtensorMap_stPfS4_S4_ttmm,@function
        .size           _ZN18transformer_engine54_GLOBAL__N__9c5707b3_21_hadamard_transform_cu_748ca6b521HadamardAmaxTmaKernelI13__nv_bfloat16Li16ELi128ELi128ELi64ELi64ELi128ELi1ELb0ELb1ELb0EEEv14CUtensorMap_stPfS4_S4_ttmm,(.L_x_37 - _ZN18transformer_engine54_GLOBAL__N__9c5707b3_21_hadamard_transform_cu_748ca6b521HadamardAmaxTmaKernelI13__nv_bfloat16Li16ELi128ELi128ELi64ELi64ELi128ELi1ELb0ELb1ELb0EEEv14CUtensorMap_stPfS4_S4_ttmm)
        .other          _ZN18transformer_engine54_GLOBAL__N__9c5707b3_21_hadamard_transform_cu_748ca6b521HadamardAmaxTmaKernelI13__nv_bfloat16Li16ELi128ELi128ELi64ELi64ELi128ELi1ELb0ELb1ELb0EEEv14CUtensorMap_stPfS4_S4_ttmm,@"STO_CUDA_ENTRY STV_DEFAULT"
_ZN18transformer_engine54_GLOBAL__N__9c5707b3_21_hadamard_transform_cu_748ca6b521HadamardAmaxTmaKernelI13__nv_bfloat16Li16ELi128ELi128ELi64ELi64ELi128ELi1ELb0ELb1ELb0EEEv14CUtensorMap_stPfS4_S4_ttmm:
        /* <DEDUP_REMOVED lines=30> */
.L_x_6:
        /* <DEDUP_REMOVED lines=16> */
.L_x_7:
[----:B------:R-:W-:Y:S05]  /*02e0*/  EXIT ;  /* 0x000000000000794d */ /* 0x000fea0003800000 */
.L_x_8:
        /* <DEDUP_REMOVED lines=9> */
.L_x_37:


//--------------------- .text._ZN18transformer_engine54_GLOBAL__N__9c5707b3_21_hadamard_transform_cu_748ca6b521HadamardAmaxTmaKernelI13__nv_bfloat16Li16ELi128ELi128ELi64ELi64ELi128ELi1ELb1ELb1ELb0EEEv14CUtensorMap_stPfS4_S4_ttmm --------------------------
	.section	.text._ZN18transformer_engine54_GLOBAL__N__9c5707b3_21_hadamard_transform_cu_748ca6b521HadamardAmaxTmaKernelI13__nv_bfloat16Li16ELi128ELi128ELi64ELi64ELi128ELi1ELb1ELb1ELb0EEEv14CUtensorMap_stPfS4_S4_ttmm,"ax",@progbits
	.align	128
.text._ZN18transformer_engine54_GLOBAL__N__9c5707b3_21_hadamard_transform_cu_748ca6b521HadamardAmaxTmaKernelI13__nv_bfloat16Li16ELi128ELi128ELi64ELi64ELi128ELi1ELb1ELb1ELb0EEEv14CUtensorMap_stPfS4_S4_ttmm:
        .type           _ZN18transformer_engine54_GLOBAL__N__9c5707b3_21_hadamard_transform_cu_748ca6b521HadamardAmaxTmaKernelI13__nv_bfloat16Li16ELi128ELi128ELi64ELi64ELi128ELi1ELb1ELb1ELb0EEEv14CUtensorMap_stPfS4_S4_ttmm,@function
        .size           _ZN18transformer_engine54_GLOBAL__N__9c5707b3_21_hadamard_transform_cu_748ca6b521HadamardAmaxTmaKernelI13__nv_bfloat16Li16ELi128ELi128ELi64ELi64ELi128ELi1ELb1ELb1ELb0EEEv14CUtensorMap_stPfS4_S4_ttmm,(.L_x_38 - _ZN18transformer_engine54_GLOBAL__N__9c5707b3_21_hadamard_transform_cu_748ca6b521HadamardAmaxTmaKernelI13__nv_bfloat16Li16ELi128ELi128ELi64ELi64ELi128ELi1ELb1ELb1ELb0EEEv14CUtensorMap_stPfS4_S4_ttmm)
        .other          _ZN18transformer_engine54_GLOBAL__N__9c5707b3_21_hadamard_transform_cu_748ca6b521HadamardAmaxTmaKernelI13__nv_bfloat16Li16ELi128ELi128ELi64ELi64ELi128ELi1ELb1ELb1ELb0EEEv14CUtensorMap_stPfS4_S4_ttmm,@"STO_CUDA_ENTRY STV_DEFAULT"
_ZN18transformer_engine54_GLOBAL__N__9c5707b3_21_hadamard_transform_cu_748ca6b521HadamardAmaxTmaKernelI13__nv_bfloat16Li16ELi128ELi128ELi64ELi64ELi128ELi1ELb1ELb1ELb0EEEv14CUtensorMap_stPfS4_S4_ttmm:
        /* <DEDUP_REMOVED lines=30> */
.L_x_9:
        /* <DEDUP_REMOVED lines=16> */
.L_x_10:
[----:B------:R-:W-:Y:S05]  /*02e0*/  EXIT ;  /* 0x000000000000794d */ /* 0x000fea0003800000 */
.L_x_11:
        /* <DEDUP_REMOVED lines=9> */
.L_x_38:


//--------------------- .text._ZN18transformer_engine54_GLOBAL__N__9c5707b3_21_hadamard_transform_cu_748ca6b521HadamardAmaxTmaKernelI13__nv_bfloat16Li16ELi128ELi128ELi64ELi64ELi128ELi1ELb0ELb0ELb1EEEv14CUtensorMap_stPfS4_S4_ttmm --------------------------
	.section	.text._ZN18transformer_engine54_GLOBAL__N__9c5707b3_21_hadamard_transform_cu_748ca6b521HadamardAmaxTmaKernelI13__nv_bfloat16Li16ELi128ELi128ELi64ELi64ELi128ELi1ELb0ELb0ELb1EEEv14CUtensorMap_stPfS4_S4_ttmm,"ax",@progbits
	.align	128
.text._ZN18transformer_engine54_GLOBAL__N__9c5707b3_21_hadamard_transform_cu_748ca6b521HadamardAmaxTmaKernelI13__nv_bfloat16Li16ELi128ELi128ELi64ELi64ELi128ELi1ELb0ELb0ELb1EEEv14CUtensorMap_stPfS4_S4_ttmm:
        .type           _ZN18transformer_engine54_GLOBAL__N__9c5707b3_21_hadamard_transform_cu_748ca6b521HadamardAmaxTmaKernelI13__nv_bfloat16Li16ELi128ELi128ELi64ELi64ELi128ELi1ELb0ELb0ELb1EEEv14CUtensorMap_stPfS4_S4_ttmm,@function
        .size           _ZN18transformer_engine54_GLOBAL__N__9c5707b3_21_hadamard_transform_cu_748ca6b521HadamardAmaxTmaKernelI13__nv_bfloat16Li16ELi128ELi128ELi64ELi64ELi128ELi1ELb0ELb0ELb1EEEv14CUtensorMap_stPfS4_S4_ttmm,(.L_x_39 - _ZN18transformer_engine54_GLOBAL__N__9c5707b3_21_hadamard_transform_cu_748ca6b521HadamardAmaxTmaKernelI13__nv_bfloat16Li16ELi128ELi128ELi64ELi64ELi128ELi1ELb0ELb0ELb1EEEv14CUtensorMap_stPfS4_S4_ttmm)
        .other          _ZN18transformer_engine54_GLOBAL__N__9c5707b3_21_hadamard_transform_cu_748ca6b521HadamardAmaxTmaKernelI13__nv_bfloat16Li16ELi128ELi128ELi64ELi64ELi128ELi1ELb0ELb0ELb1EEEv14CUtensorMap_stPfS4_S4_ttmm,@"STO_CUDA_ENTRY STV_DEFAULT"
_ZN18transformer_engine54_GLOBAL__N__9c5707b3_21_hadamard_transform_cu_748ca6b521HadamardAmaxTmaKernelI13__nv_bfloat16Li16ELi128ELi128ELi64ELi64ELi128ELi1ELb0ELb0ELb1EEEv14CUtensorMap_stPfS4_S4_ttmm:
        /* <DEDUP_REMOVED lines=30> */
.L_x_12:
        /* <DEDUP_REMOVED lines=16> */
.L_x_13:
[----:B------:R-:W-:Y:S05]  /*02e0*/  EXIT ;  /* 0x000000000000794d */ /* 0x000fea0003800000 */
.L_x_14:
        /* <DEDUP_REMOVED lines=9> */
.L_x_39:


//--------------------- .text._ZN18transformer_engine54_GLOBAL__N__9c5707b3_21_hadamard_transform_cu_748ca6b521HadamardAmaxTmaKernelI13__nv_bfloat16Li16ELi128ELi128ELi64ELi64ELi128ELi1ELb1ELb0ELb1EEEv14CUtensorMap_stPfS4_S4_ttmm --------------------------
	.section	.text._ZN18transformer_engine54_GLOBAL__N__9c5707b3_21_hadamard_transform_cu_748ca6b521HadamardAmaxTmaKernelI13__nv_bfloat16Li16ELi128ELi128ELi64ELi64ELi128ELi1ELb1ELb0ELb1EEEv14CUtensorMap_stPfS4_S4_ttmm,"ax",@progbits
	.align	128
.text._ZN18transformer_engine54_GLOBAL__N__9c5707b3_21_hadamard_transform_cu_748ca6b521HadamardAmaxTmaKernelI13__nv_bfloat16Li16ELi128ELi128ELi64ELi64ELi128ELi1ELb1ELb0ELb1EEEv14CUtensorMap_stPfS4_S4_ttmm:
        .type           _ZN18transformer_engine54_GLOBAL__N__9c5707b3_21_hadamard_transform_cu_748ca6b521HadamardAmaxTmaKernelI13__nv_bfloat16Li16ELi128ELi128ELi64ELi64ELi128ELi1ELb1ELb0ELb1EEEv14CUtensorMap_stPfS4_S4_ttmm,@function
        .size           _ZN18transformer_engine54_GLOBAL__N__9c5707b3_21_hadamard_transform_cu_748ca6b521HadamardAmaxTmaKernelI13__nv_bfloat16Li16ELi128ELi128ELi64ELi64ELi128ELi1ELb1ELb0ELb1EEEv14CUtensorMap_stPfS4_S4_ttmm,(.L_x_40 - _ZN18transformer_engine54_GLOBAL__N__9c5707b3_21_hadamard_transform_cu_748ca6b521HadamardAmaxTmaKernelI13__nv_bfloat16Li16ELi128ELi128ELi64ELi64ELi128ELi1ELb1ELb0ELb1EEEv14CUtensorMap_stPfS4_S4_ttmm)
        .other          _ZN18transformer_engine54_GLOBAL__N__9c5707b3_21_hadamard_transform_cu_748ca6b521HadamardAmaxTmaKernelI13__nv_bfloat16Li16ELi128ELi128ELi64ELi64ELi128ELi1ELb1ELb0ELb1EEEv14CUtensorMap_stPfS4_S4_ttmm,@"STO_CUDA_ENTRY STV_DEFAULT"
_ZN18transformer_engine54_GLOBAL__N__9c5707b3_21_hadamard_transform_cu_748ca6b521HadamardAmaxTmaKernelI13__nv_bfloat16Li16ELi128ELi128ELi64ELi64ELi128ELi1ELb1ELb0ELb1EEEv14CUtensorMap_stPfS4_S4_ttmm:
        /* <DEDUP_REMOVED lines=30> */
.L_x_15:
        /* <DEDUP_REMOVED lines=16> */
.L_x_16:
[----:B------:R-:W-:Y:S05]  /*02e0*/  EXIT ;  /* 0x000000000000794d */ /* 0x000fea0003800000 */
.L_x_17:
        /* <DEDUP_REMOVED lines=9> */
.L_x_40:


//--------------------- .text._ZN18transformer_engine54_GLOBAL__N__9c5707b3_21_hadamard_transform_cu_748ca6b521HadamardAmaxTmaKernelI13__nv_bfloat16Li16ELi128ELi128ELi64ELi64ELi128ELi1ELb0ELb1ELb1EEEv14CUtensorMap_stPfS4_S4_ttmm --------------------------
	.section	.text._ZN18transformer_engine54_GLOBAL__N__9c5707b3_21_hadamard_transform_cu_748ca6b521HadamardAmaxTmaKernelI13__nv_bfloat16Li16ELi128ELi128ELi64ELi64ELi128ELi1ELb0ELb1ELb1EEEv14CUtensorMap_stPfS4_S4_ttmm,"ax",@progbits
	.align	128
.text._ZN18transformer_engine54_GLOBAL__N__9c5707b3_21_hadamard_transform_cu_748ca6b521HadamardAmaxTmaKernelI13__nv_bfloat16Li16ELi128ELi128ELi64ELi64ELi128ELi1ELb0ELb1ELb1EEEv14CUtensorMap_stPfS4_S4_ttmm:
        .type           _ZN18transformer_engine54_GLOBAL__N__9c5707b3_21_hadamard_transform_cu_748ca6b521HadamardAmaxTmaKernelI13__nv_bfloat16Li16ELi128ELi128ELi64ELi64ELi128ELi1ELb0ELb1ELb1EEEv14CUtensorMap_stPfS4_S4_ttmm,@function
        .size           _ZN18transformer_engine54_GLOBAL__N__9c5707b3_21_hadamard_transform_cu_748ca6b521HadamardAmaxTmaKernelI13__nv_bfloat16Li16ELi128ELi128ELi64ELi64ELi128ELi1ELb0ELb1ELb1EEEv14CUtensorMap_stPfS4_S4_ttmm,(.L_x_41 - _ZN18transformer_engine54_GLOBAL__N__9c5707b3_21_hadamard_transform_cu_748ca6b521HadamardAmaxTmaKernelI13__nv_bfloat16Li16ELi128ELi128ELi64ELi64ELi128ELi1ELb0ELb1ELb1EEEv14CUtensorMap_stPfS4_S4_ttmm)
        .other          _ZN18transformer_engine54_GLOBAL__N__9c5707b3_21_hadamard_transform_cu_748ca6b521HadamardAmaxTmaKernelI13__nv_bfloat16Li16ELi128ELi128ELi64ELi64ELi128ELi1ELb0ELb1ELb1EEEv14CUtensorMap_stPfS4_S4_ttmm,@"STO_CUDA_ENTRY STV_DEFAULT"
_ZN18transformer_engine54_GLOBAL__N__9c5707b3_21_hadamard_transform_cu_748ca6b521HadamardAmaxTmaKernelI13__nv_bfloat16Li16ELi128ELi128ELi64ELi64ELi128ELi1ELb0ELb1ELb1EEEv14CUtensorMap_stPfS4_S4_ttmm:
        /* <DEDUP_REMOVED lines=30> */
.L_x_18:
        /* <DEDUP_REMOVED lines=16> */
.L_x_19:
[----:B------:R-:W-:Y:S05]  /*02e0*/  EXIT ;  /* 0x000000000000794d */ /* 0x000fea0003800000 */
.L_x_20:
        /* <DEDUP_REMOVED lines=9> */
.L_x_41:


//--------------------- .text._ZN18transformer_engine54_GLOBAL__N__9c5707b3_21_hadamard_transform_cu_748ca6b521HadamardAmaxTmaKernelI13__nv_bfloat16Li16ELi128ELi128ELi64ELi64ELi128ELi1ELb1ELb1ELb1EEEv14CUtensorMap_stPfS4_S4_ttmm --------------------------
	.section	.text._ZN18transformer_engine54_GLOBAL__N__9c5707b3_21_hadamard_transform_cu_748ca6b521HadamardAmaxTmaKernelI13__nv_bfloat16Li16ELi128ELi128ELi64ELi64ELi128ELi1ELb1ELb1ELb1EEEv14CUtensorMap_stPfS4_S4_ttmm,"ax",@progbits
	.align	128
.text._ZN18transformer_engine54_GLOBAL__N__9c5707b3_21_hadamard_transform_cu_748ca6b521HadamardAmaxTmaKernelI13__nv_bfloat16Li16ELi128ELi128ELi64ELi64ELi128ELi1ELb1ELb1ELb1EEEv14CUtensorMap_stPfS4_S4_ttmm:
        .type           _ZN18transformer_engine54_GLOBAL__N__9c5707b3_21_hadamard_transform_cu_748ca6b521HadamardAmaxTmaKernelI13__nv_bfloat16Li16ELi128ELi128ELi64ELi64ELi128ELi1ELb1ELb1ELb1EEEv14CUtensorMap_stPfS4_S4_ttmm,@function
        .size           _ZN18transformer_engine54_GLOBAL__N__9c5707b3_21_hadamard_transform_cu_748ca6b521HadamardAmaxTmaKernelI13__nv_bfloat16Li16ELi128ELi128ELi64ELi64ELi128ELi1ELb1ELb1ELb1EEEv14CUtensorMap_stPfS4_S4_ttmm,(.L_x_42 - _ZN18transformer_engine54_GLOBAL__N__9c5707b3_21_hadamard_transform_cu_748ca6b521HadamardAmaxTmaKernelI13__nv_bfloat16Li16ELi128ELi128ELi64ELi64ELi128ELi1ELb1ELb1ELb1EEEv14CUtensorMap_stPfS4_S4_ttmm)
        .other          _ZN18transformer_engine54_GLOBAL__N__9c5707b3_21_hadamard_transform_cu_748ca6b521HadamardAmaxTmaKernelI13__nv_bfloat16Li16ELi128ELi128ELi64ELi64ELi128ELi1ELb1ELb1ELb1EEEv14CUtensorMap_stPfS4_S4_ttmm,@"STO_CUDA_ENTRY STV_DEFAULT"
_ZN18transformer_engine54_GLOBAL__N__9c5707b3_21_hadamard_transform_cu_748ca6b521HadamardAmaxTmaKernelI13__nv_bfloat16Li16ELi128ELi128ELi64ELi64ELi128ELi1ELb1ELb1ELb1EEEv14CUtensorMap_stPfS4_S4_ttmm:
        /* <DEDUP_REMOVED lines=30> */
.L_x_21:
        /* <DEDUP_REMOVED lines=16> */
.L_x_22:
[----:B------:R-:W-:Y:S05]  /*02e0*/  EXIT ;  /* 0x000000000000794d */ /* 0x000fea0003800000 */
.L_x_23:
        /* <DEDUP_REMOVED lines=9> */
.L_x_42:


//--------------------- .text._ZN18transformer_engine54_GLOBAL__N__9c5707b3_21_hadamard_transform_cu_748ca6b523HadamardTransformKernelI13__nv_bfloat16Li16ELb0ELb0ELb0ELb0ELb0ELb0ELb1EEEvPKT_PS3_S6_ttmmPfS7_b --------------------------
	.section	.text._ZN18transformer_engine54_GLOBAL__N__9c5707b3_21_hadamard_transform_cu_748ca6b523HadamardTransformKernelI13__nv_bfloat16Li16ELb0ELb0ELb0ELb0ELb0ELb0ELb1EEEvPKT_PS3_S6_ttmmPfS7_b,"ax",@progbits
	.align	128
.text._ZN18transformer_engine54_GLOBAL__N__9c5707b3_21_hadamard_transform_cu_748ca6b523HadamardTransformKernelI13__nv_bfloat16Li16ELb0ELb0ELb0ELb0ELb0ELb0ELb1EEEvPKT_PS3_S6_ttmmPfS7_b:
        .type           _ZN18transformer_engine54_GLOBAL__N__9c5707b3_21_hadamard_transform_cu_748ca6b523HadamardTransformKernelI13__nv_bfloat16Li16ELb0ELb0ELb0ELb0ELb0ELb0ELb1EEEvPKT_PS3_S6_ttmmPfS7_b,@function
        .size           _ZN18transformer_engine54_GLOBAL__N__9c5707b3_21_hadamard_transform_cu_748ca6b523HadamardTransformKernelI13__nv_bfloat16Li16ELb0ELb0ELb0ELb0ELb0ELb0ELb1EEEvPKT_PS3_S6_ttmmPfS7_b,(.L_x_43 - _ZN18transformer_engine54_GLOBAL__N__9c5707b3_21_hadamard_transform_cu_748ca6b523HadamardTransformKernelI13__nv_bfloat16Li16ELb0ELb0ELb0ELb0ELb0ELb0ELb1EEEvPKT_PS3_S6_ttmmPfS7_b)
        .other          _ZN18transformer_engine54_GLOBAL__N__9c5707b3_21_hadamard_transform_cu_748ca6b523HadamardTransformKernelI13__nv_bfloat16Li16ELb0ELb0ELb0ELb0ELb0ELb0ELb1EEEvPKT_PS3_S6_ttmmPfS7_b,@"STO_CUDA_ENTRY STV_DEFAULT"
_ZN18transformer_engine54_GLOBAL__N__9c5707b3_21_hadamard_transform_cu_748ca6b523HadamardTransformKernelI13__nv_bfloat16Li16ELb0ELb0ELb0ELb0ELb0ELb0ELb1EEEvPKT_PS3_S6_ttmmPfS7_b:
[----:B------:R-:W-:Y:S01]  /*0000*/  LDC R1, c[0x0][0x28] ;  /* 0x00000a00ff017b82 */ /* 0x000fe20000000800 */
[----:B------:R-:W1:Y:S01]  /*0010*/  S2R R3, SR_TID.Y ;  /* 0x0000000000037919 */ /* 0x000e620000002200 */
[----:B------:R-:W-:Y:S01]  /*0020*/  ULDC UR4, c[0x0][0x8] ;  /* 0x0000020000047ab9 */ /* 0x000fe20000000800 */
[----:B------:R-:W-:Y:S01]  /*0030*/  ULDC UR5, c[0x0][0x4] ;  /* 0x0000010000057ab9 */ /* 0x000fe20000000800 */
[----:B------:R-:W-:Y:S01]  /*0040*/  ULDC.64 UR6, c[0x0][0x238] ;  /* 0x00008e0000067ab9 */ /* 0x000fe20000000a00 */
[----:B------:R-:W1:Y:S01]  /*0050*/  S2R R2, SR_CTAID.X ;  /* 0x0000000000027919 */ /* 0x000e620000002500 */
[----:B------:R-:W-:Y:S01]  /*0060*/  ULDC.64 UR8, c[0x0][0x230] ;  /* 0x00008c0000087ab9 */ /* 0x000fe20000000a00 */
[----:B------:R-:W2:Y:S01]  /*0070*/  S2R R4, SR_TID.Z ;  /* 0x0000000000047919 */ /* 0x000ea20000002300 */
[----:B------:R-:W2:Y:S01]  /*0080*/  S2R R5, SR_CTAID.Y ;  /* 0x0000000000057919 */ /* 0x000ea20000002600 */
[----:B-1----:R-:W-:-:S04]  /*0090*/  IMAD R2, R2, UR5, R3 ;  /* 0x0000000502027c24 */ /* 0x002fc8000f8e0203 */
[----:B------:R-:W-:Y:S02]  /*00a0*/  IMAD.SHL.U32 R2, R2, 0x10, RZ ;  /* 0x0000001002027824 */ /* 0x000fe400078e00ff */
[----:B--2---:R-:W-:-:S03]  /*00b0*/  IMAD R0, R5, UR4, R4 ;  /* 0x0000000405007c24 */ /* 0x004fc6000f8e0204 */
[----:B------:R-:W-:Y:S01]  /*00c0*/  ISETP.GE.U32.AND P1, PT, R2, UR6, PT ;  /* 0x0000000602007c0c */ /* 0x000fe2000bf26070 */
[----:B------:R-:W-:-:S03]  /*00d0*/  IMAD.SHL.U32 R7, R0, 0x10, RZ ;  /* 0x0000001000077824 */ /* 0x000fc600078e00ff */
[----:B------:R-:W-:Y:S01]  /*00e0*/  ISETP.GE.U32.AND.EX P1, PT, RZ, UR7, PT, P1 ;  /* 0x00000007ff007c0c */ /* 0x000fe2000bf26110 */
[----:B------:R-:W-:Y:S01]  /*00f0*/  IMAD R0, R3, UR4, R4 ;  /* 0x0000000403007c24 */ /* 0x000fe2000f8e0204 */
[----:B------:R-:W-:-:S04]  /*0100*/  ISETP.GE.U32.AND P0, PT, R7, UR8, PT ;  /* 0x0000000807007c0c */ /* 0x000fc8000bf06070 */
[----:B------:R-:W-:-:S13]  /*0110*/  ISETP.GE.U32.OR.EX P0, PT, RZ, UR9, P1, P0 ;  /* 0x00000009ff007c0c */ /* 0x000fda0008f06500 */
[----:B------:R-:W-:Y:S05]  /*0120*/  @P0 EXIT ;  /* 0x000000000000094d */ /* 0x000fea0003800000 */
[----:B------:R-:W1:Y:S01]  /*0130*/  S2R R9, SR_TID.X ;  /* 0x0000000000097919 */ /* 0x000e620000002100 */
[----:B------:R-:W2:Y:S01]  /*0140*/  S2UR UR5, SR_CgaCtaId ;  /* 0x00000000000579c3 */ /* 0x000ea20000008800 */
[----:B------:R-:W-:Y:S01]  /*0150*/  UMOV UR4, 0x400 ;  /* 0x0000040000047882 */ /* 0x000fe20000000000 */
[----:B------:R-:W-:Y:S01]  /*0160*/  ULDC.64 UR8, c[0x0][0x210] ;  /* 0x0000840000087ab9 */ /* 0x000fe20000000a00 */
[----:B--2---:R-:W-:-:S06]  /*0170*/  ULEA UR4, UR5, UR4, 0x18 ;  /* 0x0000000405047291 */ /* 0x004fcc000f8ec03f */
[----:B------:R-:W-:Y:S01]  /*0180*/  LEA R0, R0, UR4, 0x9 ;  /* 0x0000000400007c11 */ /* 0x000fe2000f8e48ff */
[----:B------:R-:W-:Y:S01]  /*0190*/  ULDC.64 UR4, c[0x0][0x208] ;  /* 0x0000820000047ab9 */ /* 0x000fe20000000a00 */
[----:B-1----:R-:W-:-:S05]  /*01a0*/  SHF.R.S32.HI R3, RZ, 0x1, R9 ;  /* 0x00000001ff037819 */ /* 0x002fca0000011409 */
[----:B------:R-:W-:-:S04]  /*01b0*/  IMAD.WIDE.U32 R4, R3, UR6, RZ ;  /* 0x0000000603047c25 */ /* 0x000fc8000f8e00ff */
[----:B------:R-:W-:Y:S01]  /*01c0*/  IMAD R11, R3, UR7, R5 ;  /* 0x00000007030b7c24 */ /* 0x000fe2000f8e0205 */
[----:B------:R-:W-:Y:S01]  /*01d0*/  LOP3.LUT R5, R9, 0x1, RZ, 0xc0, !PT ;  /* 0x0000000109057812 */ /* 0x000fe200078ec0ff */
[----:B------:R-:W-:-:S03]  /*01e0*/  IMAD.MOV.U32 R3, RZ, RZ, RZ ;  /* 0x000000ffff037224 */ /* 0x000fc600078e00ff */
[----:B------:R-:W-:Y:S01]  /*01f0*/  SHF.R.U64 R4, R4, 0x3, R11 ;  /* 0x0000000304047819 */ /* 0x000fe2000000120b */
[----:B------:R-:W-:-:S03]  /*0200*/  IMAD.WIDE.U32 R2, R7, UR6, R2 ;  /* 0x0000000607027c25 */ /* 0x000fc6000f8e0002 */
[----:B------:R-:W-:Y:S01]  /*0210*/  IADD3 R5, P1, R5, R4, RZ ;  /* 0x0000000405057210 */ /* 0x000fe20007f3e0ff */
[----:B------:R-:W-:Y:S01]  /*0220*/  IMAD R3, R7, UR7, R3 ;  /* 0x0000000707037c24 */ /* 0x000fe2000f8e0203 */
[C---:B------:R-:W-:Y:S02]  /*0230*/  LEA R6, P0, R2.reuse, UR8, 0x1 ;  /* 0x0000000802067c11 */ /* 0x040fe4000f8008ff */
[----:B------:R-:W-:Y:S02]  /*0240*/  LEA.HI.X R4, R11, RZ, RZ, 0x1d, P1 ;  /* 0x000000ff0b047211 */ /* 0x000fe400008fecff */
[----:B------:R-:W-:Y:S02]  /*0250*/  LEA.HI.X R3, R2, UR9, R3, 0x1, P0 ;  /* 0x0000000902037c11 */ /* 0x000fe400080f0c03 */
[----:B------:R-:W-:-:S04]  /*0260*/  LEA R2, P0, R5, R6, 0x4 ;  /* 0x0000000605027211 */ /* 0x000fc800078020ff */
[----:B------:R-:W-:Y:S01]  /*0270*/  LEA.HI.X R3, R5, R3, R4, 0x4, P0 ;  /* 0x0000000305037211 */ /* 0x000fe200000f2404 */
[----:B------:R-:W-:-:S05]  /*0280*/  IMAD R5, R9, 0x10, R0 ;  /* 0x0000001009057824 */ /* 0x000fca00078e0200 */
[----:B------:R-:W-:Y:S01]  /*0290*/  @!PT LDS RZ, [RZ] ;  /* 0x00000000fffff984 */ /* 0x000fe20000000800 */
[----:B------:R-:W-:Y:S01]  /*02a0*/  @!PT LDS RZ, [RZ] ;  /* 0x00000000fffff984 */ /* 0x000fe20000000800 */
[----:B------:R-:W-:Y:S01]  /*02b0*/  @!PT LDS RZ, [RZ] ;  /* 0x00000000fffff984 */ /* 0x000fe20000000800 */
[----:B------:R-:W-:Y:S04]  /*02c0*/  LDGSTS.E.BYPASS.128 [R5], desc[UR4][R2.64] ;  /* 0x0000000002057fae */ /* 0x000fe8000b901c44 */
[----:B------:R-:W0:Y:S01]  /*02d0*/  LDGDEPBAR ;  /* 0x00000000000079af */ /* 0x000e220000000000 */
[----:B------:R-:W-:-:S04]  /*02e0*/  DEPBAR.LE SB0, 0x0 ;  /* 0x000080000000791a */ /* 0x000fc80000000000 */
[----:B------:R-:W-:Y:S01]  /*02f0*/  NOP ;  /* 0x0000000000007918 */ /* 0x000fe20000000000 */
[----:B------:R-:W-:Y:S05]  /*0300*/  EXIT ;  /* 0x000000000000794d */ /* 0x000fea0003800000 */
.L_x_24:
        /* <DEDUP_REMOVED lines=15> */
.L_x_43:


//--------------------- .text._ZN18transformer_engine54_GLOBAL__N__9c5707b3_21_hadamard_transform_cu_748ca6b523HadamardTransformKernelI13__nv_bfloat16Li16ELb1ELb0ELb1ELb0ELb0ELb0ELb1EEEvPKT_PS3_S6_ttmmPfS7_b --------------------------
	.section	.text._ZN18transformer_engine54_GLOBAL__N__9c5707b3_21_hadamard_transform_cu_748ca6b523HadamardTransformKernelI13__nv_bfloat16Li16ELb1ELb0ELb1ELb0ELb0ELb0ELb1EEEvPKT_PS3_S6_ttmmPfS7_b,"ax",@progbits
	.align	128
.text._ZN18transformer_engine54_GLOBAL__N__9c5707b3_21_hadamard_transform_cu_748ca6b523HadamardTransformKernelI13__nv_bfloat16Li16ELb1ELb0ELb1ELb0ELb0ELb0ELb1EEEvPKT_PS3_S6_ttmmPfS7_b:
        .type           _ZN18transformer_engine54_GLOBAL__N__9c5707b3_21_hadamard_transform_cu_748ca6b523HadamardTransformKernelI13__nv_bfloat16Li16ELb1ELb0ELb1ELb0ELb0ELb0ELb1EEEvPKT_PS3_S6_ttmmPfS7_b,@function
        .size           _ZN18transformer_engine54_GLOBAL__N__9c5707b3_21_hadamard_transform_cu_748ca6b523HadamardTransformKernelI13__nv_bfloat16Li16ELb1ELb0ELb1ELb0ELb0ELb0ELb1EEEvPKT_PS3_S6_ttmmPfS7_b,(.L_x_44 - _ZN18transformer_engine54_GLOBAL__N__9c5707b3_21_hadamard_transform_cu_748ca6b523HadamardTransformKernelI13__nv_bfloat16Li16ELb1ELb0ELb1ELb0ELb0ELb0ELb1EEEvPKT_PS3_S6_ttmmPfS7_b)
        .other          _ZN18transformer_engine54_GLOBAL__N__9c5707b3_21_hadamard_transform_cu_748ca6b523HadamardTransformKernelI13__nv_bfloat16Li16ELb1ELb0ELb1ELb0ELb0ELb0ELb1EEEvPKT_PS3_S6_ttmmPfS7_b,@"STO_CUDA_ENTRY STV_DEFAULT"
_ZN18transformer_engine54_GLOBAL__N__9c5707b3_21_hadamard_transform_cu_748ca6b523HadamardTransformKernelI13__nv_bfloat16Li16ELb1ELb0ELb1ELb0ELb0ELb0ELb1EEEvPKT_PS3_S6_ttmmPfS7_b:
[----:B------:R-:W-:Y:S01]  /*0000*/  LDC R1, c[0x0][0x28] ;  /* 0x00000a00ff017b82 */ /* 0x000fe20000000800 */
[----:B------:R-:W1:Y:S07]  /*0010*/  S2R R4, SR_TID.Y ;  /* 0x0000000000047919 */ /* 0x000e6e0000002200 */
[----:B------:R-:W2:Y:S01]  /*0020*/  LDC.64 R2, c[0x0][0x238] ;  /* 0x00008e00ff027b82 */ /* 0x000ea20000000a00 */
[----:B------:R-:W-:Y:S01]  /*0030*/  ULDC UR4, c[0x0][0x8] ;  /* 0x0000020000047ab9 */ /* 0x000fe20000000800 */
[----:B------:R-:W-:Y:S01]  /*0040*/  ULDC UR5, c[0x0][0x4] ;  /* 0x0000010000057ab9 */ /* 0x000fe20000000800 */
[----:B------:R-:W1:Y:S01]  /*0050*/  S2R R5, SR_CTAID.X ;  /* 0x0000000000057919 */ /* 0x000e620000002500 */
[----:B------:R-:W-:Y:S01]  /*0060*/  ULDC.64 UR6, c[0x0][0x230] ;  /* 0x00008c0000067ab9 */ /* 0x000fe20000000a00 */
[----:B------:R-:W3:Y:S01]  /*0070*/  S2R R7, SR_TID.Z ;  /* 0x0000000000077919 */ /* 0x000ee20000002300 */
[----:B------:R-:W4:Y:S01]  /*0080*/  S2R R0, SR_CTAID.Y ;  /* 0x0000000000007919 */ /* 0x000f220000002600 */
[----:B-1----:R-:W-:-:S04]  /*0090*/  IMAD R6, R5, UR5, R4 ;  /* 0x0000000505067c24 */ /* 0x002fc8000f8e0204 */
[----:B------:R-:W-:Y:S02]  /*00a0*/  IMAD.SHL.U32 R6, R6, 0x10, RZ ;  /* 0x0000001006067824 */ /* 0x000fe400078e00ff */
[--C-:B---3--:R-:W-:Y:S02]  /*00b0*/  IMAD R4, R4, UR4, R7.reuse ;  /* 0x0000000404047c24 */ /* 0x108fe4000f8e0207 */
[----:B----4-:R-:W-:Y:S01]  /*00c0*/  IMAD R0, R0, UR4, R7 ;  /* 0x0000000400007c24 */ /* 0x010fe2000f8e0207 */
[----:B--2---:R-:W-:-:S03]  /*00d0*/  ISETP.GE.U32.AND P1, PT, R6, R2, PT ;  /* 0x000000020600720c */ /* 0x004fc60003f26070 */
[----:B------:R-:W-:Y:S01]  /*00e0*/  IMAD.SHL.U32 R5, R0, 0x10, RZ ;  /* 0x0000001000057824 */ /* 0x000fe200078e00ff */
[----:B------:R-:W-:-:S04]  /*00f0*/  ISETP.GE.U32.AND.EX P1, PT, RZ, R3, PT, P1 ;  /* 0x00000003ff00720c */ /* 0x000fc80003f26110 */
[----:B------:R-:W-:-:S04]  /*0100*/  ISETP.GE.U32.AND P0, PT, R5, UR6, PT ;  /* 0x0000000605007c0c */ /* 0x000fc8000bf06070 */
[----:B------:R-:W-:-:S13]  /*0110*/  ISETP.GE.U32.OR.EX P0, PT, RZ, UR7, P1, P0 ;  /* 0x00000007ff007c0c */ /* 0x000fda0008f06500 */
[----:B------:R-:W-:Y:S05]  /*0120*/  @P0 EXIT ;  /* 0x000000000000094d */ /* 0x000fea0003800000 */
[----:B------:R-:W1:Y:S01]  /*0130*/  S2R R10, SR_TID.X ;  /* 0x00000000000a7919 */ /* 0x000e620000002100 */
[----:B------:R-:W2:Y:S01]  /*0140*/  S2UR UR5, SR_CgaCtaId ;  /* 0x00000000000579c3 */ /* 0x000ea20000008800 */
[----:B------:R-:W-:Y:S01]  /*0150*/  IMAD.MOV.U32 R7, RZ, RZ, RZ ;  /* 0x000000ffff077224 */ /* 0x000fe200078e00ff */
[----:B------:R-:W-:Y:S01]  /*0160*/  ULDC.64 UR6, c[0x0][0x210] ;  /* 0x0000840000067ab9 */ /* 0x000fe20000000a00 */
[----:B------:R-:W-:Y:S01]  /*0170*/  UMOV UR4, 0x400 ;  /* 0x0000040000047882 */ /* 0x000fe20000000000 */
[----:B------:R-:W-:Y:S01]  /*0180*/  ULDC.64 UR8, c[0x0][0x208] ;  /* 0x0000820000087ab9 */ /* 0x000fe20000000a00 */
[----:B------:R-:W-:-:S03]  /*0190*/  IMAD.WIDE.U32 R6, R5, R2, R6 ;  /* 0x0000000205067225 */ /* 0x000fc600078e0006 */
[----:B------:R-:W3:Y:S01]  /*01a0*/  LDC R13, c[0x0][0x228] ;  /* 0x00008a00ff0d7b82 */ /* 0x000ee20000000800 */
[----:B------:R-:W-:Y:S01]  /*01b0*/  IMAD.SHL.U32 R0, R6, 0x2, RZ ;  /* 0x0000000206007824 */ /* 0x000fe200078e00ff */
[----:B--2---:R-:W-:-:S03]  /*01c0*/  ULEA UR4, UR5, UR4, 0x18 ;  /* 0x0000000405047291 */ /* 0x004fc6000f8ec03f */
[----:B------:R-:W-:Y:S02]  /*01d0*/  ULDC.U8 UR5, c[0x0][0x250] ;  /* 0x0000940000057ab9 */ /* 0x000fe40000000000 */
[----:B------:R-:W-:Y:S01]  /*01e0*/  UPRMT UR5, UR5, 0x8880, URZ ;  /* 0x0000888005057896 */ /* 0x000fe2000800003f */
[----:B-1----:R-:W-:-:S05]  /*01f0*/  SHF.R.S32.HI R11, RZ, 0x1, R10 ;  /* 0x00000001ff0b7819 */ /* 0x002fca000001140a */
[----:B------:R-:W-:-:S04]  /*0200*/  IMAD.WIDE.U32 R8, R11, R2, RZ ;  /* 0x000000020b087225 */ /* 0x000fc800078e00ff */
[-C--:B------:R-:W-:Y:S01]  /*0210*/  IMAD R11, R11, R3.reuse, R9 ;  /* 0x000000030b0b7224 */ /* 0x080fe200078e0209 */
[----:B------:R-:W-:Y:S01]  /*0220*/  IADD3 R9, P0, R0, UR6, RZ ;  /* 0x0000000600097c10 */ /* 0x000fe2000ff1e0ff */
[----:B------:R-:W-:Y:S01]  /*0230*/  IMAD R3, R5, R3, R7 ;  /* 0x0000000305037224 */ /* 0x000fe200078e0207 */
[----:B------:R-:W-:Y:S02]  /*0240*/  LOP3.LUT R5, R10, 0x1, RZ, 0xc0, !PT ;  /* 0x000000010a057812 */ /* 0x000fe400078ec0ff */
[----:B------:R-:W-:Y:S02]  /*0250*/  SHF.R.U64 R8, R8, 0x3, R11 ;  /* 0x0000000308087819 */ /* 0x000fe4000000120b */
[----:B------:R-:W-:Y:S02]  /*0260*/  SHF.L.U64.HI R3, R6, 0x1, R3 ;  /* 0x0000000106037819 */ /* 0x000fe40000010203 */
[----:B------:R-:W-:Y:S02]  /*0270*/  IADD3 R6, P1, R5, R8, RZ ;  /* 0x0000000805067210 */ /* 0x000fe40007f3e0ff */
[----:B------:R-:W-:-:S02]  /*0280*/  IADD3.X R12, R3, UR7, RZ, P0, !PT ;  /* 0x00000007030c7c10 */ /* 0x000fc400087fe4ff */
[----:B------:R-:W-:Y:S02]  /*0290*/  LEA.HI.X R7, R11, RZ, RZ, 0x1d, P1 ;  /* 0x000000ff0b077211 */ /* 0x000fe400008fecff */
[----:B------:R-:W-:Y:S02]  /*02a0*/  LEA R8, P0, R6, R9, 0x4 ;  /* 0x0000000906087211 */ /* 0x000fe400078020ff */
[C---:B------:R-:W-:Y:S01]  /*02b0*/  LEA R5, R4.reuse, UR4, 0x9 ;  /* 0x0000000404057c11 */ /* 0x040fe2000f8e48ff */
[----:B------:R-:W-:Y:S01]  /*02c0*/  IMAD.SHL.U32 R4, R4, 0x100, RZ ;  /* 0x0000010004047824 */ /* 0x000fe200078e00ff */
[----:B------:R-:W-:Y:S01]  /*02d0*/  LEA.HI.X R9, R6, R12, R7, 0x4, P0 ;  /* 0x0000000c06097211 */ /* 0x000fe200000f2407 */
[C---:B------:R-:W-:Y:S01]  /*02e0*/  IMAD.SHL.U32 R6, R10.reuse, 0x2, RZ ;  /* 0x000000020a067824 */ /* 0x040fe200078e00ff */
[----:B------:R-:W-:Y:S01]  /*02f0*/  ISETP.NE.AND P0, PT, RZ, UR5, PT ;  /* 0x00000005ff007c0c */ /* 0x000fe2000bf05270 */
[C---:B------:R-:W-:Y:S01]  /*0300*/  IMAD R11, R10.reuse, 0x10, R5 ;  /* 0x000000100a0b7824 */ /* 0x040fe200078e0205 */
[----:B------:R-:W-:-:S02]  /*0310*/  LOP3.LUT R7, R10, 0x1f, RZ, 0xc0, !PT ;  /* 0x0000001f0a077812 */ /* 0x000fc400078ec0ff */
[----:B------:R-:W-:Y:S02]  /*0320*/  LOP3.LUT R6, R6, 0x6, RZ, 0xc0, !PT ;  /* 0x0000000606067812 */ /* 0x000fe400078ec0ff */
[----:B------:R-:W-:Y:S01]  /*0330*/  @!PT LDS RZ, [RZ] ;  /* 0x00000000fffff984 */ /* 0x000fe20000000800 */
[----:B------:R-:W-:Y:S01]  /*0340*/  @!PT LDS RZ, [RZ] ;  /* 0x00000000fffff984 */ /* 0x000fe20000000800 */
[----:B------:R-:W-:Y:S01]  /*0350*/  @!PT LDS RZ, [RZ] ;  /* 0x00000000fffff984 */ /* 0x000fe20000000800 */
[----:B------:R1:W-:Y:S01]  /*0360*/  LDGSTS.E.BYPASS.128 [R11], desc[UR8][R8.64] ;  /* 0x00000000080b7fae */ /* 0x0003e2000b901c48 */
[----:B---3--:R-:W-:Y:S02]  /*0370*/  LOP3.LUT R5, R13, 0xffff, RZ, 0xc0, !PT ;  /* 0x0000ffff0d057812 */ /* 0x008fe400078ec0ff */
[----:B------:R-:W-:Y:S01]  /*0380*/  SHF.R.U32.HI R7, RZ, 0x2, R7 ;  /* 0x00000002ff077819 */ /* 0x000fe20000011607 */
[----:B------:R-:W0:Y:S01]  /*0390*/  LDGDEPBAR ;  /* 0x00000000000079af */ /* 0x000e220000000000 */
[----:B------:R-:W-:Y:S02]  /*03a0*/  LOP3.LUT R12, R6, 0x8, RZ, 0xfc, !PT ;  /* 0x00000008060c7812 */ /* 0x000fe400078efcff */
[----:B------:R-:W-:Y:S05]  /*03b0*/  @!P0 BRA `(.L_x_25) ;  /* 0x0000000000b88947 */ /* 0x000fea0003800000 */
[C---:B------:R-:W-:Y:S01]  /*03c0*/  VIADD R10, R6.reuse, 0x1 ;  /* 0x00000001060a7836 */ /* 0x040fe20000000000 */
[CC--:B-1----:R-:W-:Y:S01]  /*03d0*/  LOP3.LUT R8, R6.reuse, R7.reuse, RZ, 0xc0, !PT ;  /* 0x0000000706087212 */ /* 0x0c2fe200078ec0ff */
[C---:B------:R-:W-:Y:S01]  /*03e0*/  VIADD R13, R7.reuse, 0x8 ;  /* 0x00000008070d7836 */ /* 0x040fe20000000000 */
[----:B------:R-:W-:Y:S01]  /*03f0*/  LOP3.LUT R11, R7, 0x8, R6, 0xe0, !PT ;  /* 0x00000008070b7812 */ /* 0x000fe200078ee006 */
[----:B------:R-:W-:Y:S01]  /*0400*/  VIADD R18, R6, 0x9 ;  /* 0x0000000906127836 */ /* 0x000fe20000000000 */
[C---:B------:R-:W-:Y:S02]  /*0410*/  LOP3.LUT R9, R10.reuse, R7, RZ, 0xc0, !PT ;  /* 0x000000070a097212 */ /* 0x040fe400078ec0ff */
[-C--:B------:R-:W-:Y:S01]  /*0420*/  LOP3.LUT R15, R10, R13.reuse, RZ, 0xc0, !PT ;  /* 0x0000000d0a0f7212 */ /* 0x080fe200078ec0ff */
[----:B------:R-:W1:Y:S01]  /*0430*/  POPC R8, R8 ;  /* 0x0000000800087309 */ /* 0x000e620000000000 */
[-C--:B------:R-:W-:Y:S02]  /*0440*/  LOP3.LUT R10, R6, R13.reuse, RZ, 0xc0, !PT ;  /* 0x0000000d060a7212 */ /* 0x080fe400078ec0ff */
[----:B------:R-:W-:-:S02]  /*0450*/  LOP3.LUT R18, R18, R13, RZ, 0xc0, !PT ;  /* 0x0000000d12127212 */ /* 0x000fc400078ec0ff */
[----:B------:R-:W-:Y:S02]  /*0460*/  LOP3.LUT R17, R13, 0x8, R6, 0xe0, !PT ;  /* 0x000000080d117812 */ /* 0x000fe400078ee006 */
[--C-:B------:R-:W-:Y:S01]  /*0470*/  SHF.R.U32.HI R7, RZ, R7, R5.reuse ;  /* 0x00000007ff077219 */ /* 0x100fe20000011605 */
[----:B------:R-:W2:Y:S01]  /*0480*/  POPC R12, R9 ;  /* 0x00000009000c7309 */ /* 0x000ea20000000000 */
[----:B------:R-:W-:Y:S02]  /*0490*/  SHF.R.U32.HI R5, RZ, R13, R5 ;  /* 0x0000000dff057219 */ /* 0x000fe40000011605 */
[----:B-1----:R-:W-:-:S05]  /*04a0*/  LOP3.LUT R8, R8, R7, RZ, 0x3c, !PT ;  /* 0x0000000708087212 */ /* 0x002fca00078e3cff */
[----:B------:R-:W1:Y:S01]  /*04b0*/  POPC R16, R15 ;  /* 0x0000000f00107309 */ /* 0x000e620000000000 */
[----:B------:R-:W-:Y:S01]  /*04c0*/  IMAD.U32 R8, R8, -0x80000000, RZ ;  /* 0x8000000008087824 */ /* 0x000fe200078e00ff */
[----:B--2---:R-:W-:-:S06]  /*04d0*/  LOP3.LUT R12, R12, R7, RZ, 0x3c, !PT ;  /* 0x000000070c0c7212 */ /* 0x004fcc00078e3cff */
[----:B------:R-:W2:Y:S01]  /*04e0*/  POPC R10, R10 ;  /* 0x0000000a000a7309 */ /* 0x000ea20000000000 */
[----:B------:R-:W-:Y:S01]  /*04f0*/  IMAD.U32 R12, R12, -0x80000000, RZ ;  /* 0x800000000c0c7824 */ /* 0x000fe200078e00ff */
[----:B-1----:R-:W-:-:S06]  /*0500*/  LOP3.LUT R16, R16, R5, RZ, 0x3c, !PT ;  /* 0x0000000510107212 */ /* 0x002fcc00078e3cff */
[----:B------:R-:W1:Y:S01]  /*0510*/  POPC R6, R17 ;  /* 0x0000001100067309 */ /* 0x000e620000000000 */
[----:B------:R-:W-:Y:S01]  /*0520*/  IMAD.U32 R16, R16, -0x80000000, RZ ;  /* 0x8000000010107824 */ /* 0x000fe200078e00ff */
[----:B--2---:R-:W-:-:S06]  /*0530*/  LOP3.LUT R10, R10, R5, RZ, 0x3c, !PT ;  /* 0x000000050a0a7212 */ /* 0x004fcc00078e3cff */
[----:B------:R2:W3:Y:S01]  /*0540*/  POPC R14, R11 ;  /* 0x0000000b000e7309 */ /* 0x0004e20000000000 */
[----:B------:R-:W-:Y:S01]  /*0550*/  IMAD.U32 R10, R10, -0x80000000, RZ ;  /* 0x800000000a0a7824 */ /* 0x000fe200078e00ff */
[----:B-1----:R-:W-:-:S06]  /*0560*/  LOP3.LUT R6, R6, R5, RZ, 0x3c, !PT ;  /* 0x0000000506067212 */ /* 0x002fcc00078e3cff */
[----:B------:R-:W1:Y:S01]  /*0570*/  POPC R18, R18 ;  /* 0x0000001200127309 */ /* 0x000e620000000000 */
[----:B--2---:R-:W-:Y:S02]  /*0580*/  IMAD.MOV.U32 R11, RZ, RZ, 0x3e800000 ;  /* 0x3e800000ff0b7424 */ /* 0x004fe400078e00ff */
[----:B------:R-:W-:Y:S01]  /*0590*/  IMAD.U32 R6, R6, -0x80000000, RZ ;  /* 0x8000000006067824 */ /* 0x000fe200078e00ff */
[----:B---3--:R-:W-:Y:S02]  /*05a0*/  LOP3.LUT R14, R14, R7, RZ, 0x3c, !PT ;  /* 0x000000070e0e7212 */ /* 0x008fe400078e3cff */
[C---:B------:R-:W-:Y:S02]  /*05b0*/  LOP3.LUT R8, R11.reuse, 0x80000000, R8, 0xb8, !PT ;  /* 0x800000000b087812 */ /* 0x040fe400078eb808 */
[C---:B------:R-:W-:Y:S01]  /*05c0*/  LOP3.LUT R9, R11.reuse, 0x80000000, R12, 0xb8, !PT ;  /* 0x800000000b097812 */ /* 0x040fe200078eb80c */
[----:B------:R-:W-:Y:S01]  /*05d0*/  IMAD.U32 R14, R14, -0x80000000, RZ ;  /* 0x800000000e0e7824 */ /* 0x000fe200078e00ff */
[----:B------:R-:W-:-:S02]  /*05e0*/  LOP3.LUT R10, R11, 0x80000000, R10, 0xb8, !PT ;  /* 0x800000000b0a7812 */ /* 0x000fc400078eb80a */
[----:B-1----:R-:W-:Y:S02]  /*05f0*/  LOP3.LUT R5, R18, R5, RZ, 0x3c, !PT ;  /* 0x0000000512057212 */ /* 0x002fe400078e3cff */
[C---:B------:R-:W-:Y:S02]  /*0600*/  LOP3.LUT R14, R11.reuse, 0x80000000, R14, 0xb8, !PT ;  /* 0x800000000b0e7812 */ /* 0x040fe400078eb80e */
[----:B------:R-:W-:Y:S01]  /*0610*/  LOP3.LUT R6, R11, 0x80000000, R6, 0xb8, !PT ;  /* 0x800000000b067812 */ /* 0x000fe200078eb806 */
[----:B------:R-:W-:Y:S01]  /*0620*/  IMAD.U32 R7, R5, -0x80000000, RZ ;  /* 0x8000000005077824 */ /* 0x000fe200078e00ff */
[----:B------:R-:W-:Y:S02]  /*0630*/  LOP3.LUT R5, R11, 0x80000000, R16, 0xb8, !PT ;  /* 0x800000000b057812 */ /* 0x000fe400078eb810 */
[----:B------:R-:W-:Y:S02]  /*0640*/  F2FP.BF16.F32.PACK_AB R8, R9, R8 ;  /* 0x000000080908723e */ /* 0x000fe400000010ff */
[----:B------:R-:W-:-:S02]  /*0650*/  LOP3.LUT R7, R11, 0x80000000, R7, 0xb8, !PT ;  /* 0x800000000b077812 */ /* 0x000fc400078eb807 */
[----:B------:R-:W-:Y:S02]  /*0660*/  F2FP.BF16.F32.PACK_AB R9, R9, R14 ;  /* 0x0000000e0909723e */ /* 0x000fe400000010ff */
[----:B------:R-:W-:Y:S02]  /*0670*/  F2FP.BF16.F32.PACK_AB R12, R5, R10 ;  /* 0x0000000a050c723e */ /* 0x000fe400000010ff */
[----:B------:R-:W-:Y:S01]  /*0680*/  F2FP.BF16.F32.PACK_AB R13, R7, R6 ;  /* 0x00000006070d723e */ /* 0x000fe200000010ff */
[----:B------:R-:W-:Y:S06]  /*0690*/  BRA `(.L_x_26) ;  /* 0x0000000000d07947 */ /* 0x000fec0003800000 */
.L_x_25:
[CC--:B------:R-:W-:Y:S01]  /*06a0*/  LOP3.LUT R10, R6.reuse, R7.reuse, RZ, 0xc0, !PT ;  /* 0x00000007060a7212 */ /* 0x0c0fe200078ec0ff */
[C---:B------:R-:W-:Y:S01]  /*06b0*/  VIADD R14, R6.reuse, 0x1 ;  /* 0x00000001060e7836 */ /* 0x040fe20000000000 */
[C---:B-1----:R-:W-:Y:S01]  /*06c0*/  LOP3.LUT R8, R7.reuse, 0x8, R6, 0xe0, !PT ;  /* 0x0000000807087812 */ /* 0x042fe200078ee006 */
[----:B------:R-:W-:Y:S01]  /*06d0*/  VIADD R18, R6, 0x9 ;  /* 0x0000000906127836 */ /* 0x000fe20000000000 */
[----:B------:R-:W-:Y:S01]  /*06e0*/  SHF.R.U32.HI R15, RZ, R12, R5 ;  /* 0x0000000cff0f7219 */ /* 0x000fe20000011605 */
[----:B------:R-:W-:Y:S01]  /*06f0*/  VIADD R13, R7, 0x8 ;  /* 0x00000008070d7836 */ /* 0x000fe20000000000 */
[----:B------:R-:W-:Y:S01]  /*0700*/  POPC R10, R10 ;  /* 0x0000000a000a7309 */ /* 0x000fe20000000000 */
[-C--:B------:R-:W-:Y:S02]  /*0710*/  LOP3.LUT R9, R14, R7.reuse, RZ, 0xc0, !PT ;  /* 0x000000070e097212 */ /* 0x080fe400078ec0ff */
[----:B------:R-:W-:Y:S02]  /*0720*/  LOP3.LUT R11, R18, R7, RZ, 0xc0, !PT ;  /* 0x00000007120b7212 */ /* 0x000fe400078ec0ff */
[----:B------:R-:W-:-:S02]  /*0730*/  LOP3.LUT R19, R14, R13, RZ, 0xc0, !PT ;  /* 0x0000000d0e137212 */ /* 0x000fc400078ec0ff */
[-C--:B------:R-:W-:Y:S01]  /*0740*/  LOP3.LUT R17, R6, R13.reuse, RZ, 0xc0, !PT ;  /* 0x0000000d06117212 */ /* 0x080fe200078ec0ff */
[----:B------:R-:W1:Y:S01]  /*0750*/  POPC R8, R8 ;  /* 0x0000000800087309 */ /* 0x000e620000000000 */
[----:B------:R-:W-:Y:S02]  /*0760*/  LOP3.LUT R21, R13, 0x8, R6, 0xe0, !PT ;  /* 0x000000080d157812 */ /* 0x000fe400078ee006 */
[----:B------:R-:W-:Y:S02]  /*0770*/  LOP3.LUT R23, R18, R13, RZ, 0xc0, !PT ;  /* 0x0000000d12177212 */ /* 0x000fe400078ec0ff */
[--C-:B------:R-:W-:Y:S02]  /*0780*/  SHF.R.U32.HI R13, RZ, R14, R5.reuse ;  /* 0x0000000eff0d7219 */ /* 0x100fe40000011605 */
[----:B------:R-:W-:Y:S01]  /*0790*/  SHF.R.U32.HI R14, RZ, R18, R5 ;  /* 0x00000012ff0e7219 */ /* 0x000fe20000011605 */
[----:B------:R-:W2:Y:S01]  /*07a0*/  POPC R16, R9 ;  /* 0x0000000900107309 */ /* 0x000ea20000000000 */
[----:B-1----:R-:W-:-:S07]  /*07b0*/  LOP3.LUT R8, R8, R15, RZ, 0x3c, !PT ;  /* 0x0000000f08087212 */ /* 0x002fce00078e3cff */
[----:B------:R1:W3:Y:S01]  /*07c0*/  POPC R7, R11 ;  /* 0x0000000b00077309 */ /* 0x0002e20000000000 */
[----:B------:R-:W-:-:S07]  /*07d0*/  IMAD.U32 R12, R8, -0x80000000, RZ ;  /* 0x80000000080c7824 */ /* 0x000fce00078e00ff */
[----:B------:R-:W4:Y:S01]  /*07e0*/  POPC R22, R19 ;  /* 0x0000001300167309 */ /* 0x000f220000000000 */
[----:B-1----:R-:W-:Y:S01]  /*07f0*/  SHF.R.U32.HI R11, RZ, R6, R5 ;  /* 0x00000006ff0b7219 */ /* 0x002fe20000011605 */
[----:B------:R-:W-:Y:S01]  /*0800*/  IMAD.MOV.U32 R5, RZ, RZ, 0x3e800000 ;  /* 0x3e800000ff057424 */ /* 0x000fe200078e00ff */
[----:B--2---:R-:W-:Y:S02]  /*0810*/  LOP3.LUT R6, R16, R13, RZ, 0x3c, !PT ;  /* 0x0000000d10067212 */ /* 0x004fe400078e3cff */
[----:B------:R-:W-:-:S03]  /*0820*/  LOP3.LUT R10, R10, R11, RZ, 0x3c, !PT ;  /* 0x0000000b0a0a7212 */ /* 0x000fc600078e3cff */
[----:B------:R-:W1:Y:S01]  /*0830*/  POPC R20, R17 ;  /* 0x0000001100147309 */ /* 0x000e620000000000 */
[----:B---3--:R-:W-:Y:S01]  /*0840*/  LOP3.LUT R7, R7, R14, RZ, 0x3c, !PT ;  /* 0x0000000e07077212 */ /* 0x008fe200078e3cff */
[----:B------:R-:W-:Y:S02]  /*0850*/  IMAD.U32 R6, R6, -0x80000000, RZ ;  /* 0x8000000006067824 */ /* 0x000fe400078e00ff */
[----:B------:R-:W-:Y:S01]  /*0860*/  IMAD.U32 R10, R10, -0x80000000, RZ ;  /* 0x800000000a0a7824 */ /* 0x000fe200078e00ff */
[----:B----4-:R-:W-:-:S03]  /*0870*/  LOP3.LUT R13, R22, R13, RZ, 0x3c, !PT ;  /* 0x0000000d160d7212 */ /* 0x010fc600078e3cff */
[----:B------:R-:W2:Y:S01]  /*0880*/  POPC R24, R21 ;  /* 0x0000001500187309 */ /* 0x000ea20000000000 */
[----:B------:R-:W-:Y:S01]  /*0890*/  LOP3.LUT R8, R5, 0x80000000, R10, 0xb8, !PT ;  /* 0x8000000005087812 */ /* 0x000fe200078eb80a */
[----:B------:R-:W-:Y:S01]  /*08a0*/  IMAD.U32 R10, R7, -0x80000000, RZ ;  /* 0x80000000070a7824 */ /* 0x000fe200078e00ff */
[----:B------:R-:W-:Y:S02]  /*08b0*/  LOP3.LUT R7, R5, 0x80000000, R6, 0xb8, !PT ;  /* 0x8000000005077812 */ /* 0x000fe400078eb806 */
[----:B-1----:R-:W-:-:S03]  /*08c0*/  LOP3.LUT R11, R20, R11, RZ, 0x3c, !PT ;  /* 0x0000000b140b7212 */ /* 0x002fc600078e3cff */
[----:B------:R-:W1:Y:S01]  /*08d0*/  POPC R9, R23 ;  /* 0x0000001700097309 */ /* 0x000e620000000000 */
[----:B------:R-:W-:Y:S02]  /*08e0*/  LOP3.LUT R10, R5, 0x80000000, R10, 0xb8, !PT ;  /* 0x80000000050a7812 */ /* 0x000fe400078eb80a */
[----:B------:R-:W-:Y:S02]  /*08f0*/  F2FP.BF16.F32.PACK_AB R8, R7, R8 ;  /* 0x000000080708723e */ /* 0x000fe400000010ff */
[----:B--2---:R-:W-:-:S05]  /*0900*/  LOP3.LUT R15, R24, R15, RZ, 0x3c, !PT ;  /* 0x0000000f180f7212 */ /* 0x004fca00078e3cff */
[----:B------:R-:W-:Y:S01]  /*0910*/  IMAD.U32 R16, R15, -0x80000000, RZ ;  /* 0x800000000f107824 */ /* 0x000fe200078e00ff */
[----:B-1----:R-:W-:Y:S01]  /*0920*/  LOP3.LUT R17, R9, R14, RZ, 0x3c, !PT ;  /* 0x0000000e09117212 */ /* 0x002fe200078e3cff */
[----:B------:R-:W-:Y:S01]  /*0930*/  IMAD.U32 R14, R13, -0x80000000, RZ ;  /* 0x800000000d0e7824 */ /* 0x000fe200078e00ff */
[----:B------:R-:W-:Y:S01]  /*0940*/  LOP3.LUT R9, R5, 0x80000000, R12, 0xb8, !PT ;  /* 0x8000000005097812 */ /* 0x000fe200078eb80c */
[----:B------:R-:W-:Y:S01]  /*0950*/  IMAD.U32 R12, R11, -0x80000000, RZ ;  /* 0x800000000b0c7824 */ /* 0x000fe200078e00ff */
[----:B------:R-:W-:Y:S01]  /*0960*/  LOP3.LUT R13, R5, 0x80000000, R16, 0xb8, !PT ;  /* 0x80000000050d7812 */ /* 0x000fe200078eb810 */
[----:B------:R-:W-:Y:S01]  /*0970*/  IMAD.U32 R18, R17, -0x80000000, RZ ;  /* 0x8000000011127824 */ /* 0x000fe200078e00ff */
[C---:B------:R-:W-:Y:S02]  /*0980*/  LOP3.LUT R11, R5.reuse, 0x80000000, R14, 0xb8, !PT ;  /* 0x80000000050b7812 */ /* 0x040fe400078eb80e */
[C---:B------:R-:W-:Y:S02]  /*0990*/  LOP3.LUT R12, R5.reuse, 0x80000000, R12, 0xb8, !PT ;  /* 0x80000000050c7812 */ /* 0x040fe400078eb80c */
[----:B------:R-:W-:-:S02]  /*09a0*/  LOP3.LUT R18, R5, 0x80000000, R18, 0xb8, !PT ;  /* 0x8000000005127812 */ /* 0x000fc400078eb812 */
[----:B------:R-:W-:Y:S02]  /*09b0*/  F2FP.BF16.F32.PACK_AB R9, R10, R9 ;  /* 0x000000090a09723e */ /* 0x000fe400000010ff */
[----:B------:R-:W-:Y:S02]  /*09c0*/  F2FP.BF16.F32.PACK_AB R12, R11, R12 ;  /* 0x0000000c0b0c723e */ /* 0x000fe400000010ff */
[----:B------:R-:W-:-:S07]  /*09d0*/  F2FP.BF16.F32.PACK_AB R13, R18, R13 ;  /* 0x0000000d120d723e */ /* 0x000fce00000010ff */
.L_x_26:
[----:B------:R-:W1:Y:S01]  /*09e0*/  S2R R14, SR_LANEID ;  /* 0x00000000000e7919 */ /* 0x000e620000000000 */
[----:B------:R-:W2:Y:S01]  /*09f0*/  S2UR UR6, SR_SWINHI ;  /* 0x00000000000679c3 */ /* 0x000ea20000002f00 */
[----:B------:R-:W-:-:S04]  /*0a00*/  DEPBAR.LE SB0, 0x0 ;  /* 0x000080000000791a */ /* 0x000fc80000000000 */
[----:B------:R-:W-:Y:S01]  /*0a10*/  SHF.R.U32.HI R17, RZ, 0x1, R2 ;  /* 0x00000001ff117819 */ /* 0x000fe20000011602 */
[----:B------:R-:W-:Y:S01]  /*0a20*/  UMOV UR4, UR4 ;  /* 0x0000000400047c82 */ /* 0x000fe20008000000 */
[----:B--2---:R-:W-:Y:S01]  /*0a30*/  UMOV UR5, UR6 ;  /* 0x0000000600057c82 */ /* 0x004fe20008000000 */
[----:B------:R-:W-:Y:S01]  /*0a40*/  LEA R4, R4, UR4, 0x1 ;  /* 0x0000000404047c11 */ /* 0x000fe2000f8e08ff */
[----:B------:R-:W-:Y:S01]  /*0a50*/  ULDC.64 UR4, c[0x0][0x218] ;  /* 0x0000860000047ab9 */ /* 0x000fe20000000a00 */
[--C-:B-1----:R-:W-:Y:S02]  /*0a60*/  SHF.R.U32.HI R5, RZ, 0x3, R14.reuse ;  /* 0x00000003ff057819 */ /* 0x102fe4000001160e */
[----:B------:R-:W-:Y:S02]  /*0a70*/  LOP3.LUT R6, R14, 0x7, RZ, 0xc0, !PT ;  /* 0x000000070e067812 */ /* 0x000fe400078ec0ff */
[--C-:B------:R-:W-:Y:S01]  /*0a80*/  SHF.R.U32.HI R7, RZ, 0x4, R14.reuse ;  /* 0x00000004ff077819 */ /* 0x100fe2000001160e */
[----:B------:R-:W-:Y:S01]  /*0a90*/  IMAD.SHL.U32 R5, R5, 0x8, RZ ;  /* 0x0000000805057824 */ /* 0x000fe200078e00ff */
[----:B------:R-:W-:-:S03]  /*0aa0*/  SHF.R.U32.HI R15, RZ, 0x2, R14 ;  /* 0x00000002ff0f7819 */ /* 0x000fc6000001160e */
[----:B------:R-:W-:Y:S01]  /*0ab0*/  IMAD.SHL.U32 R7, R7, 0x8, RZ ;  /* 0x0000000807077824 */ /* 0x000fe200078e00ff */
[----:B------:R-:W-:-:S05]  /*0ac0*/  LOP3.LUT R6, R5, 0x8, R6, 0xe2, !PT ;  /* 0x0000000805067812 */ /* 0x000fca00078ee206 */
[----:B------:R-:W-:-:S04]  /*0ad0*/  IMAD R7, R6, 0x10, R7 ;  /* 0x0000001006077824 */ /* 0x000fc800078e0207 */
[----:B------:R-:W-:Y:S01]  /*0ae0*/  IMAD.U32 R16, R7, 0x2, R4 ;  /* 0x0000000207107824 */ /* 0x000fe200078e0004 */
[----:B------:R-:W-:-:S04]  /*0af0*/  NOP ;  /* 0x0000000000007918 */ /* 0x000fc80000000000 */
[----:B------:R-:W1:Y:S02]  /*0b00*/  LDSM.16.M88.4 R4, [R16] ;  /* 0x000000001004783b */ /* 0x000e640000000200 */
[C---:B-1----:R-:W-:Y:S06]  /*0b10*/  HMMA.16816.F32.BF16 R8, R4.reuse, R8, RZ ;  /* 0x000000080408723c */ /* 0x042fec00000418ff */
[----:B------:R-:W-:Y:S07]  /*0b20*/  HMMA.16816.F32.BF16 R4, R4, R12, RZ ;  /* 0x0000000c0404723c */ /* 0x000fee00000418ff */
[----:B------:R-:W-:Y:S01]  /*0b30*/  LOP3.LUT R12, R14, 0x3, RZ, 0xc0, !PT ;  /* 0x000000030e0c7812 */ /* 0x000fe200078ec0ff */
[----:B------:R-:W-:-:S04]  /*0b40*/  IMAD.MOV.U32 R13, RZ, RZ, RZ ;  /* 0x000000ffff0d7224 */ /* 0x000fc800078e00ff */
[----:B------:R-:W-:Y:S01]  /*0b50*/  IMAD.WIDE.U32 R12, R15, R17, R12 ;  /* 0x000000110f0c7225 */ /* 0x000fe200078e000c */
[----:B------:R-:W-:-:S04]  /*0b60*/  IADD3 R15, P0, R0, UR4, RZ ;  /* 0x00000004000f7c10 */ /* 0x000fc8000ff1e0ff */
[----:B------:R-:W-:Y:S02]  /*0b70*/  IADD3.X R3, R3, UR5, RZ, P0, !PT ;  /* 0x0000000503037c10 */ /* 0x000fe400087fe4ff */
[C---:B------:R-:W-:Y:S02]  /*0b80*/  LEA R2, P0, R12.reuse, R15, 0x2 ;  /* 0x0000000f0c027211 */ /* 0x040fe400078010ff */
[----:B------:R-:W-:Y:S02]  /*0b90*/  F2FP.BF16.F32.PACK_AB R11, R11, R10 ;  /* 0x0000000a0b0b723e */ /* 0x000fe400000010ff */
[----:B------:R-:W-:Y:S02]  /*0ba0*/  LEA.HI.X R3, R12, R3, R13, 0x2, P0 ;  /* 0x000000030c037211 */ /* 0x000fe400000f140d */
[----:B------:R-:W-:Y:S02]  /*0bb0*/  F2FP.BF16.F32.PACK_AB R13, R9, R8 ;  /* 0x00000008090d723e */ /* 0x000fe400000010ff */
[----:B------:R-:W-:Y:S01]  /*0bc0*/  F2FP.BF16.F32.PACK_AB R5, R5, R4 ;  /* 0x000000040505723e */ /* 0x000fe200000010ff */
[----:B------:R-:W-:Y:S01]  /*0bd0*/  IMAD.WIDE.U32 R8, R17, 0x20, R2 ;  /* 0x0000002011087825 */ /* 0x000fe200078e0002 */
[----:B------:R-:W-:Y:S01]  /*0be0*/  F2FP.BF16.F32.PACK_AB R7, R7, R6 ;  /* 0x000000060707723e */ /* 0x000fe200000010ff */
[----:B------:R-:W-:Y:S04]  /*0bf0*/  STG.E desc[UR8][R2.64], R13 ;  /* 0x0000000d02007986 */ /* 0x000fe8000c101908 */
[----:B------:R-:W-:Y:S04]  /*0c00*/  STG.E desc[UR8][R8.64], R11 ;  /* 0x0000000b08007986 */ /* 0x000fe8000c101908 */
[----:B------:R-:W-:Y:S04]  /*0c10*/  STG.E desc[UR8][R2.64+0x10], R5 ;  /* 0x0000100502007986 */ /* 0x000fe8000c101908 */
[----:B------:R-:W-:Y:S01]  /*0c20*/  STG.E desc[UR8][R8.64+0x10], R7 ;  /* 0x0000100708007986 */ /* 0x000fe2000c101908 */
[----:B------:R-:W-:Y:S05]  /*0c30*/  EXIT ;  /* 0x000000000000794d */ /* 0x000fea0003800000 */
.L_x_27:
        /* <DEDUP_REMOVED lines=12> */
.L_x_44:


//--------------------- .text._ZN18transformer_engine54_GLOBAL__N__9c5707b3_21_hadamard_transform_cu_748ca6b523HadamardTransformKernelI13__nv_bfloat16Li16ELb0ELb1ELb0ELb1ELb0ELb0ELb1EEEvPKT_PS3_S6_ttmmPfS7_b --------------------------
	.section	.text._ZN18transformer_engine54_GLOBAL__N__9c5707b3_21_hadamard_transform_cu_748ca6b523HadamardTransformKernelI13__nv_bfloat16Li16ELb0ELb1ELb0ELb1ELb0ELb0ELb1EEEvPKT_PS3_S6_ttmmPfS7_b,"ax",@progbits
	.align	128
.text._ZN18transformer_engine54_GLOBAL__N__9c5707b3_21_hadamard_transform_cu_748ca6b523HadamardTransformKernelI13__nv_bfloat16Li16ELb0ELb1ELb0ELb1ELb0ELb0ELb1EEEvPKT_PS3_S6_ttmmPfS7_b:
        .type           _ZN18transformer_engine54_GLOBAL__N__9c5707b3_21_hadamard_transform_cu_748ca6b523HadamardTransformKernelI13__nv_bfloat16Li16ELb0ELb1ELb0ELb1ELb0ELb0ELb1EEEvPKT_PS3_S6_ttmmPfS7_b,@function
        .size           _ZN18transformer_engine54_GLOBAL__N__9c5707b3_21_hadamard_transform_cu_748ca6b523HadamardTransformKernelI13__nv_bfloat16Li16ELb0ELb1ELb0ELb1ELb0ELb0ELb1EEEvPKT_PS3_S6_ttmmPfS7_b,(.L_x_45 - _ZN18transformer_engine54_GLOBAL__N__9c5707b3_21_hadamard_transform_cu_748ca6b523HadamardTransformKernelI13__nv_bfloat16Li16ELb0ELb1ELb0ELb1ELb0ELb0ELb1EEEvPKT_PS3_S6_ttmmPfS7_b)
        .other          _ZN18transformer_engine54_GLOBAL__N__9c5707b3_21_hadamard_transform_cu_748ca6b523HadamardTransformKernelI13__nv_bfloat16Li16ELb0ELb1ELb0ELb1ELb0ELb0ELb1EEEvPKT_PS3_S6_ttmmPfS7_b,@"STO_CUDA_ENTRY STV_DEFAULT"
_ZN18transformer_engine54_GLOBAL__N__9c5707b3_21_hadamard_transform_cu_748ca6b523HadamardTransformKernelI13__nv_bfloat16Li16ELb0ELb1ELb0ELb1ELb0ELb0ELb1EEEvPKT_PS3_S6_ttmmPfS7_b:
        /* <DEDUP_REMOVED lines=13> */
[----:B------:R-:W-:-:S03]  /*00d0*/  ISETP.GE.U32.AND P1, PT, R4, UR6, PT ;  /* 0x0000000604007c0c */ /* 0x000fc6000bf26070 */
[----:B------:R-:W-:Y:S01]  /*00e0*/  IMAD.SHL.U32 R2, R2, 0x10, RZ ;  /* 0x0000001002027824 */ /* 0x000fe200078e00ff */
[----:B------:R-:W-:-:S04]  /*00f0*/  ISETP.GE.U32.AND.EX P1, PT, RZ, UR7, PT, P1 ;  /* 0x00000007ff007c0c */ /* 0x000fc8000bf26110 */
[----:B--2---:R-:W-:-:S04]  /*0100*/  ISETP.GE.U32.AND P0, PT, R2, R12, PT ;  /* 0x0000000c0200720c */ /* 0x004fc80003f06070 */
[----:B------:R-:W-:-:S13]  /*0110*/  ISETP.GE.U32.OR.EX P0, PT, RZ, R13, P1, P0 ;  /* 0x0000000dff00720c */ /* 0x000fda0000f06500 */
[----:B------:R-:W-:Y:S05]  /*0120*/  @P0 EXIT ;  /* 0x000000000000094d */ /* 0x000fea0003800000 */
[----:B------:R-:W1:Y:S01]  /*0130*/  S2R R15, SR_TID.X ;  /* 0x00000000000f7919 */ /* 0x000e620000002100 */
[----:B------:R-:W2:Y:S01]  /*0140*/  S2UR UR5, SR_CgaCtaId ;  /* 0x00000000000579c3 */ /* 0x000ea20000008800 */
[----:B------:R-:W-:Y:S01]  /*0150*/  IMAD.MOV.U32 R5, RZ, RZ, RZ ;  /* 0x000000ffff057224 */ /* 0x000fe200078e00ff */
[----:B------:R-:W-:Y:S01]  /*0160*/  UMOV UR4, 0x400 ;  /* 0x0000040000047882 */ /* 0x000fe20000000000 */
[----:B------:R-:W-:Y:S01]  /*0170*/  ULDC.64 UR8, c[0x0][0x208] ;  /* 0x0000820000087ab9 */ /* 0x000fe20000000a00 */
[----:B------:R-:W-:-:S04]  /*0180*/  IMAD.WIDE.U32 R8, R2, UR6, R4 ;  /* 0x0000000602087c25 */ /* 0x000fc8000f8e0004 */
[----:B------:R-:W-:Y:S01]  /*0190*/  IMAD R9, R2, UR7, R9 ;  /* 0x0000000702097c24 */ /* 0x000fe2000f8e0209 */
[----:B--2---:R-:W-:-:S03]  /*01a0*/  ULEA UR4, UR5, UR4, 0x18 ;  /* 0x0000000405047291 */ /* 0x004fc6000f8ec03f */
[----:B------:R-:W-:Y:S02]  /*01b0*/  ULDC.U8 UR5, c[0x0][0x250] ;  /* 0x0000940000057ab9 */ /* 0x000fe40000000000 */
[----:B------:R-:W-:Y:S01]  /*01c0*/  UPRMT UR5, UR5, 0x8880, URZ ;  /* 0x0000888005057896 */ /* 0x000fe2000800003f */
[----:B-1----:R-:W-:Y:S01]  /*01d0*/  SHF.R.S32.HI R3, RZ, 0x1, R15 ;  /* 0x00000001ff037819 */ /* 0x002fe2000001140f */
[C---:B------:R-:W-:Y:S01]  /*01e0*/  IMAD.SHL.U32 R5, R15.reuse, 0x2, RZ ;  /* 0x000000020f057824 */ /* 0x040fe200078e00ff */
[----:B------:R-:W-:-:S03]  /*01f0*/  LOP3.LUT R0, R15, 0x1, RZ, 0xc0, !PT ;  /* 0x000000010f007812 */ /* 0x000fc600078ec0ff */
[----:B------:R-:W-:Y:S01]  /*0200*/  IMAD.WIDE.U32 R10, R3, UR6, RZ ;  /* 0x00000006030a7c25 */ /* 0x000fe2000f8e00ff */
[----:B------:R-:W-:-:S03]  /*0210*/  LOP3.LUT R5, R5, 0x6, RZ, 0xc0, !PT ;  /* 0x0000000605057812 */ /* 0x000fc600078ec0ff */
[----:B------:R-:W-:Y:S01]  /*0220*/  IMAD R7, R3, UR7, R11 ;  /* 0x0000000703077c24 */ /* 0x000fe2000f8e020b */
[----:B------:R-:W-:Y:S01]  /*0230*/  ULDC.64 UR6, c[0x0][0x210] ;  /* 0x0000840000067ab9 */ /* 0x000fe20000000a00 */
[----:B------:R-:W-:-:S03]  /*0240*/  LOP3.LUT R11, R5, 0x8, RZ, 0xfc, !PT ;  /* 0x00000008050b7812 */ /* 0x000fc600078efcff */
[----:B------:R-:W-:-:S04]  /*0250*/  SHF.R.U64 R3, R10, 0x3, R7 ;  /* 0x000000030a037819 */ /* 0x000fc80000001207 */
[----:B------:R-:W-:Y:S02]  /*0260*/  IADD3 R3, P1, R0, R3, RZ ;  /* 0x0000000300037210 */ /* 0x000fe40007f3e0ff */
[C---:B------:R-:W-:Y:S02]  /*0270*/  LEA R0, P0, R8.reuse, UR6, 0x1 ;  /* 0x0000000608007c11 */ /* 0x040fe4000f8008ff */
[----:B------:R-:W-:Y:S02]  /*0280*/  LEA.HI.X R10, R7, RZ, RZ, 0x1d, P1 ;  /* 0x000000ff070a7211 */ /* 0x000fe400008fecff */
[----:B------:R-:W-:Y:S02]  /*0290*/  LEA.HI.X R9, R8, UR7, R9, 0x1, P0 ;  /* 0x0000000708097c11 */ /* 0x000fe400080f0c09 */
[----:B------:R-:W-:Y:S02]  /*02a0*/  LEA R8, P0, R3, R0, 0x4 ;  /* 0x0000000003087211 */ /* 0x000fe400078020ff */
[----:B------:R-:W-:-:S02]  /*02b0*/  LEA R0, R6, UR4, 0x9 ;  /* 0x0000000406007c11 */ /* 0x000fc4000f8e48ff */
[----:B------:R-:W-:Y:S01]  /*02c0*/  LEA.HI.X R9, R3, R9, R10, 0x4, P0 ;  /* 0x0000000903097211 */ /* 0x000fe200000f240a */
[----:B------:R-:W-:Y:S01]  /*02d0*/  IMAD.MOV.U32 R3, RZ, RZ, RZ ;  /* 0x000000ffff037224 */ /* 0x000fe200078e00ff */
[----:B------:R-:W-:Y:S01]  /*02e0*/  ISETP.NE.AND P0, PT, RZ, UR5, PT ;  /* 0x00000005ff007c0c */ /* 0x000fe2000bf05270 */
[C---:B------:R-:W-:Y:S01]  /*02f0*/  IMAD R7, R15.reuse, 0x10, R0 ;  /* 0x000000100f077824 */ /* 0x040fe200078e0200 */
[----:B------:R-:W-:Y:S01]  /*0300*/  LOP3.LUT R10, R15, 0x1f, RZ, 0xc0, !PT ;  /* 0x0000001f0f0a7812 */ /* 0x000fe200078ec0ff */
[----:B------:R-:W1:Y:S01]  /*0310*/  LDC.U16 R0, c[0x0][0x22a] ;  /* 0x00008a80ff007b82 */ /* 0x000e620000000400 */
[C---:B------:R-:W-:Y:S02]  /*0320*/  IMAD.WIDE.U32 R2, R4.reuse, R12, R2 ;  /* 0x0000000c04027225 */ /* 0x040fe400078e0002 */
[----:B------:R-:W-:Y:S01]  /*0330*/  @!PT LDS RZ, [RZ] ;  /* 0x00000000fffff984 */ /* 0x000fe20000000800 */
[----:B------:R-:W-:Y:S01]  /*0340*/  @!PT LDS RZ, [RZ] ;  /* 0x00000000fffff984 */ /* 0x000fe20000000800 */
[----:B------:R-:W-:Y:S01]  /*0350*/  @!PT LDS RZ, [RZ] ;  /* 0x00000000fffff984 */ /* 0x000fe20000000800 */
[----:B------:R2:W-:Y:S02]  /*0360*/  LDGSTS.E.BYPASS.128 [R7], desc[UR8][R8.64] ;  /* 0x0000000008077fae */ /* 0x0005e4000b901c48 */
[----:B------:R-:W-:-:S02]  /*0370*/  IMAD R13, R4, R13, R3 ;  /* 0x0000000d040d7224 */ /* 0x000fc400078e0203 */
[----:B------:R-:W0:Y:S01]  /*0380*/  LDGDEPBAR ;  /* 0x00000000000079af */ /* 0x000e220000000000 */
[----:B------:R-:W-:Y:S01]  /*0390*/  IMAD.SHL.U32 R4, R6, 0x100, RZ ;  /* 0x0000010006047824 */ /* 0x000fe200078e00ff */
[----:B------:R-:W-:Y:S01]  /*03a0*/  SHF.R.U32.HI R6, RZ, 0x2, R10 ;  /* 0x00000002ff067819 */ /* 0x000fe2000001160a */
[----:B------:R-:W-:Y:S06]  /*03b0*/  @!P0 BRA `(.L_x_28) ;  /* 0x0000000000b88947 */ /* 0x000fec0003800000 */
[C---:B--2---:R-:W-:Y:S01]  /*03c0*/  VIADD R9, R5.reuse, 0x1 ;  /* 0x0000000105097836 */ /* 0x044fe20000000000 */
[-C--:B------:R-:W-:Y:S01]  /*03d0*/  LOP3.LUT R7, R5, R6.reuse, RZ, 0xc0, !PT ;  /* 0x0000000605077212 */ /* 0x080fe200078ec0ff */
[C---:B------:R-:W-:Y:S01]  /*03e0*/  VIADD R14, R6.reuse, 0x8 ;  /* 0x00000008060e7836 */ /* 0x040fe20000000000 */
[--C-:B------:R-:W-:Y:S02]  /*03f0*/  LOP3.LUT R10, R6, 0x8, R5.reuse, 0xe0, !PT ;  /* 0x00000008060a7812 */ /* 0x100fe400078ee005 */
[C---:B------:R-:W-:Y:S02]  /*0400*/  LOP3.LUT R8, R9.reuse, R6, RZ, 0xc0, !PT ;  /* 0x0000000609087212 */ /* 0x040fe400078ec0ff */
[-C--:B------:R-:W-:Y:S01]  /*0410*/  LOP3.LUT R16, R9, R14.reuse, RZ, 0xc0, !PT ;  /* 0x0000000e09107212 */ /* 0x080fe200078ec0ff */
[----:B------:R2:W3:Y:S01]  /*0420*/  POPC R15, R10 ;  /* 0x0000000a000f7309 */ /* 0x0004e20000000000 */
[C---:B------:R-:W-:Y:S02]  /*0430*/  LOP3.LUT R9, R5.reuse, R14, RZ, 0xc0, !PT ;  /* 0x0000000e05097212 */ /* 0x040fe400078ec0ff */
[----:B------:R-:W-:Y:S01]  /*0440*/  LOP3.LUT R18, R14, 0x8, R5, 0xe0, !PT ;  /* 0x000000080e127812 */ /* 0x000fe200078ee005 */
[----:B------:R-:W-:Y:S01]  /*0450*/  VIADD R5, R5, 0x9 ;  /* 0x0000000905057836 */ /* 0x000fe20000000000 */
[----:B-1----:R-:W-:-:S02]  /*0460*/  SHF.R.U32.HI R6, RZ, R6, R0 ;  /* 0x00000006ff067219 */ /* 0x002fc40000011600 */
[-C--:B------:R-:W-:Y:S01]  /*0470*/  SHF.R.U32.HI R0, RZ, R14.reuse, R0 ;  /* 0x0000000eff007219 */ /* 0x080fe20000011600 */
[----:B------:R-:W1:Y:S01]  /*0480*/  POPC R7, R7 ;  /* 0x0000000700077309 */ /* 0x000e620000000000 */
[----:B--2---:R-:W-:Y:S02]  /*0490*/  LOP3.LUT R10, R5, R14, RZ, 0xc0, !PT ;  /* 0x0000000e050a7212 */ /* 0x004fe400078ec0ff */
[----:B---3--:R-:W-:-:S05]  /*04a0*/  LOP3.LUT R15, R15, R6, RZ, 0x3c, !PT ;  /* 0x000000060f0f7212 */ /* 0x008fca00078e3cff */
[----:B------:R-:W2:Y:S01]  /*04b0*/  POPC R11, R8 ;  /* 0x00000008000b7309 */ /* 0x000ea20000000000 */
[----:B------:R-:W-:Y:S01]  /*04c0*/  IMAD.U32 R15, R15, -0x80000000, RZ ;  /* 0x800000000f0f7824 */ /* 0x000fe200078e00ff */
[----:B-1----:R-:W-:-:S06]  /*04d0*/  LOP3.LUT R7, R7, R6, RZ, 0x3c, !PT ;  /* 0x0000000607077212 */ /* 0x002fcc00078e3cff */
[----:B------:R-:W1:Y:S01]  /*04e0*/  POPC R17, R16 ;  /* 0x0000001000117309 */ /* 0x000e620000000000 */
[----:B------:R-:W-:Y:S01]  /*04f0*/  IMAD.U32 R7, R7, -0x80000000, RZ ;  /* 0x8000000007077824 */ /* 0x000fe200078e00ff */
[----:B--2---:R-:W-:-:S06]  /*0500*/  LOP3.LUT R11, R11, R6, RZ, 0x3c, !PT ;  /* 0x000000060b0b7212 */ /* 0x004fcc00078e3cff */
[----:B------:R-:W2:Y:S01]  /*0510*/  POPC R9, R9 ;  /* 0x0000000900097309 */ /* 0x000ea20000000000 */
[----:B------:R-:W-:Y:S02]  /*0520*/  IMAD.MOV.U32 R6, RZ, RZ, 0x3e800000 ;  /* 0x3e800000ff067424 */ /* 0x000fe400078e00ff */
[----:B------:R-:W-:-:S03]  /*0530*/  IMAD.U32 R11, R11, -0x80000000, RZ ;  /* 0x800000000b0b7824 */ /* 0x000fc600078e00ff */
[----:B------:R-:W-:Y:S02]  /*0540*/  LOP3.LUT R7, R6, 0x80000000, R7, 0xb8, !PT ;  /* 0x8000000006077812 */ /* 0x000fe400078eb807 */
[----:B------:R-:W3:Y:S01]  /*0550*/  POPC R19, R18 ;  /* 0x0000001200137309 */ /* 0x000ee20000000000 */
[----:B-1----:R-:W-:-:S05]  /*0560*/  LOP3.LUT R17, R17, R0, RZ, 0x3c, !PT ;  /* 0x0000000011117212 */ /* 0x002fca00078e3cff */
[----:B------:R-:W-:Y:S01]  /*0570*/  IMAD.U32 R17, R17, -0x80000000, RZ ;  /* 0x8000000011117824 */ /* 0x000fe200078e00ff */
[-C--:B--2---:R-:W-:Y:S01]  /*0580*/  LOP3.LUT R5, R9, R0.reuse, RZ, 0x3c, !PT ;  /* 0x0000000009057212 */ /* 0x084fe200078e3cff */
[----:B------:R-:W1:Y:S01]  /*0590*/  POPC R21, R10 ;  /* 0x0000000a00157309 */ /* 0x000e620000000000 */
[C---:B------:R-:W-:Y:S02]  /*05a0*/  LOP3.LUT R9, R6.reuse, 0x80000000, R15, 0xb8, !PT ;  /* 0x8000000006097812 */ /* 0x040fe400078eb80f */
[----:B------:R-:W-:Y:S01]  /*05b0*/  LOP3.LUT R14, R6, 0x80000000, R17, 0xb8, !PT ;  /* 0x80000000060e7812 */ /* 0x000fe200078eb811 */
[----:B------:R-:W-:Y:S01]  /*05c0*/  IMAD.U32 R5, R5, -0x80000000, RZ ;  /* 0x8000000005057824 */ /* 0x000fe200078e00ff */
[----:B---3--:R-:W-:-:S04]  /*05d0*/  LOP3.LUT R19, R19, R0, RZ, 0x3c, !PT ;  /* 0x0000000013137212 */ /* 0x008fc800078e3cff */
[----:B------:R-:W-:Y:S01]  /*05e0*/  LOP3.LUT R5, R6, 0x80000000, R5, 0xb8, !PT ;  /* 0x8000000006057812 */ /* 0x000fe200078eb805 */
[----:B------:R-:W-:-:S03]  /*05f0*/  IMAD.U32 R19, R19, -0x80000000, RZ ;  /* 0x8000000013137824 */ /* 0x000fc600078e00ff */
[----:B------:R-:W-:Y:S02]  /*0600*/  F2FP.BF16.F32.PACK_AB R14, R14, R5 ;  /* 0x000000050e0e723e */ /* 0x000fe400000010ff */
[----:B-1----:R-:W-:Y:S02]  /*0610*/  LOP3.LUT R21, R21, R0, RZ, 0x3c, !PT ;  /* 0x0000000015157212 */ /* 0x002fe400078e3cff */
[C---:B------:R-:W-:Y:S02]  /*0620*/  LOP3.LUT R0, R6.reuse, 0x80000000, R11, 0xb8, !PT ;  /* 0x8000000006007812 */ /* 0x040fe400078eb80b */
[----:B------:R-:W-:Y:S01]  /*0630*/  LOP3.LUT R15, R6, 0x80000000, R19, 0xb8, !PT ;  /* 0x80000000060f7812 */ /* 0x000fe200078eb813 */
[----:B------:R-:W-:Y:S01]  /*0640*/  IMAD.U32 R21, R21, -0x80000000, RZ ;  /* 0x8000000015157824 */ /* 0x000fe200078e00ff */
[C---:B------:R-:W-:Y:S02]  /*0650*/  F2FP.BF16.F32.PACK_AB R8, R0.reuse, R7 ;  /* 0x000000070008723e */ /* 0x040fe400000010ff */
[----:B------:R-:W-:-:S02]  /*0660*/  F2FP.BF16.F32.PACK_AB R9, R0, R9 ;  /* 0x000000090009723e */ /* 0x000fc400000010ff */
[----:B------:R-:W-:-:S04]  /*0670*/  LOP3.LUT R6, R6, 0x80000000, R21, 0xb8, !PT ;  /* 0x8000000006067812 */ /* 0x000fc800078eb815 */
[----:B------:R-:W-:Y:S01]  /*0680*/  F2FP.BF16.F32.PACK_AB R15, R6, R15 ;  /* 0x0000000f060f723e */ /* 0x000fe200000010ff */
[----:B------:R-:W-:Y:S06]  /*0690*/  BRA `(.L_x_29) ;  /* 0x0000000000d07947 */ /* 0x000fec0003800000 */
.L_x_28:
[CC--:B--2---:R-:W-:Y:S01]  /*06a0*/  LOP3.LUT R9, R5.reuse, R6.reuse, RZ, 0xc0, !PT ;  /* 0x0000000605097212 */ /* 0x0c4fe200078ec0ff */
[C---:B------:R-:W-:Y:S01]  /*06b0*/  VIADD R14, R6.reuse, 0x8 ;  /* 0x00000008060e7836 */ /* 0x040fe20000000000 */
[--C-:B------:R-:W-:Y:S01]  /*06c0*/  LOP3.LUT R8, R6, 0x8, R5.reuse, 0xe0, !PT ;  /* 0x0000000806087812 */ /* 0x100fe200078ee005 */
[C---:B------:R-:W-:Y:S01]  /*06d0*/  VIADD R15, R5.reuse, 0x1 ;  /* 0x00000001050f7836 */ /* 0x040fe20000000000 */
[----:B-1----:R-:W-:Y:S01]  /*06e0*/  SHF.R.U32.HI R11, RZ, R11, R0 ;  /* 0x0000000bff0b7219 */ /* 0x002fe20000011600 */
[----:B------:R-:W-:Y:S01]  /*06f0*/  VIADD R19, R5, 0x9 ;  /* 0x0000000905137836 */ /* 0x000fe20000000000 */
[----:B------:R-:W-:Y:S01]  /*0700*/  LOP3.LUT R20, R14, 0x8, R5, 0xe0, !PT ;  /* 0x000000080e147812 */ /* 0x000fe200078ee005 */
[----:B------:R-:W-:Y:S01]  /*0710*/  POPC R9, R9 ;  /* 0x0000000900097309 */ /* 0x000fe20000000000 */
[C---:B------:R-:W-:Y:S02]  /*0720*/  LOP3.LUT R7, R15.reuse, R6, RZ, 0xc0, !PT ;  /* 0x000000060f077212 */ /* 0x040fe400078ec0ff */
[----:B------:R-:W-:-:S02]  /*0730*/  LOP3.LUT R18, R15, R14, RZ, 0xc0, !PT ;  /* 0x0000000e0f127212 */ /* 0x000fc400078ec0ff */
[----:B------:R-:W-:Y:S02]  /*0740*/  LOP3.LUT R10, R19, R6, RZ, 0xc0, !PT ;  /* 0x00000006130a7212 */ /* 0x000fe400078ec0ff */
[-C--:B------:R-:W-:Y:S01]  /*0750*/  LOP3.LUT R16, R5, R14.reuse, RZ, 0xc0, !PT ;  /* 0x0000000e05107212 */ /* 0x080fe200078ec0ff */
[----:B------:R-:W1:Y:S01]  /*0760*/  POPC R8, R8 ;  /* 0x0000000800087309 */ /* 0x000e620000000000 */
[----:B------:R-:W-:Y:S02]  /*0770*/  LOP3.LUT R22, R19, R14, RZ, 0xc0, !PT ;  /* 0x0000000e13167212 */ /* 0x000fe400078ec0ff */
[--C-:B------:R-:W-:Y:S02]  /*0780*/  SHF.R.U32.HI R14, RZ, R15, R0.reuse ;  /* 0x0000000fff0e7219 */ /* 0x100fe40000011600 */
[----:B------:R-:W-:-:S03]  /*0790*/  SHF.R.U32.HI R15, RZ, R19, R0 ;  /* 0x00000013ff0f7219 */ /* 0x000fc60000011600 */
[----:B------:R-:W2:Y:S01]  /*07a0*/  POPC R17, R7 ;  /* 0x0000000700117309 */ /* 0x000ea20000000000 */
[----:B-1----:R-:W-:-:S07]  /*07b0*/  LOP3.LUT R8, R8, R11, RZ, 0x3c, !PT ;  /* 0x0000000b08087212 */ /* 0x002fce00078e3cff */
[----:B------:R-:W-:Y:S08]  /*07c0*/  POPC R20, R20 ;  /* 0x0000001400147309 */ /* 0x000ff00000000000 */
[----:B------:R-:W1:Y:S08]  /*07d0*/  POPC R23, R18 ;  /* 0x0000001200177309 */ /* 0x000e700000000000 */
[----:B------:R3:W4:Y:S08]  /*07e0*/  POPC R6, R10 ;  /* 0x0000000a00067309 */ /* 0x0007300000000000 */
[----:B------:R5:W4:Y:S01]  /*07f0*/  POPC R21, R16 ;  /* 0x0000001000157309 */ /* 0x000b220000000000 */
[----:B---3--:R-:W-:Y:S01]  /*0800*/  SHF.R.U32.HI R10, RZ, R5, R0 ;  /* 0x00000005ff0a7219 */ /* 0x008fe20000011600 */
[----:B------:R-:W-:Y:S01]  /*0810*/  IMAD.MOV.U32 R0, RZ, RZ, 0x3e800000 ;  /* 0x3e800000ff007424 */ /* 0x000fe200078e00ff */
[----:B--2---:R-:W-:-:S02]  /*0820*/  LOP3.LUT R5, R17, R14, RZ, 0x3c, !PT ;  /* 0x0000000e11057212 */ /* 0x004fc400078e3cff */
[----:B------:R-:W-:-:S03]  /*0830*/  LOP3.LUT R9, R9, R10, RZ, 0x3c, !PT ;  /* 0x0000000a09097212 */ /* 0x000fc600078e3cff */
[----:B------:R-:W2:Y:S01]  /*0840*/  POPC R7, R22 ;  /* 0x0000001600077309 */ /* 0x000ea20000000000 */
[----:B-1----:R-:W-:Y:S01]  /*0850*/  LOP3.LUT R14, R23, R14, RZ, 0x3c, !PT ;  /* 0x0000000e170e7212 */ /* 0x002fe200078e3cff */
[----:B------:R-:W-:Y:S01]  /*0860*/  IMAD.U32 R5, R5, -0x80000000, RZ ;  /* 0x8000000005057824 */ /* 0x000fe200078e00ff */
[----:B-----5:R-:W-:Y:S01]  /*0870*/  LOP3.LUT R16, R20, R11, RZ, 0x3c, !PT ;  /* 0x0000000b14107212 */ /* 0x020fe200078e3cff */
[----:B------:R-:W-:Y:S01]  /*0880*/  IMAD.U32 R9, R9, -0x80000000, RZ ;  /* 0x8000000009097824 */ /* 0x000fe200078e00ff */
[----:B----4-:R-:W-:Y:S01]  /*0890*/  LOP3.LUT R6, R6, R15, RZ, 0x3c, !PT ;  /* 0x0000000f06067212 */ /* 0x010fe200078e3cff */
[----:B------:R-:W-:Y:S01]  /*08a0*/  IMAD.U32 R11, R8, -0x80000000, RZ ;  /* 0x80000000080b7824 */ /* 0x000fe200078e00ff */
[----:B------:R-:W-:Y:S01]  /*08b0*/  LOP3.LUT R10, R21, R10, RZ, 0x3c, !PT ;  /* 0x0000000a150a7212 */ /* 0x000fe200078e3cff */
[----:B------:R-:W-:Y:S01]  /*08c0*/  IMAD.U32 R17, R16, -0x80000000, RZ ;  /* 0x8000000010117824 */ /* 0x000fe200078e00ff */
[C---:B------:R-:W-:Y:S02]  /*08d0*/  LOP3.LUT R8, R0.reuse, 0x80000000, R9, 0xb8, !PT ;  /* 0x8000000000087812 */ /* 0x040fe400078eb809 */
[----:B------:R-:W-:Y:S01]  /*08e0*/  LOP3.LUT R9, R0, 0x80000000, R11, 0xb8, !PT ;  /* 0x8000000000097812 */ /* 0x000fe200078eb80b */
[----:B------:R-:W-:Y:S01]  /*08f0*/  IMAD.U32 R11, R10, -0x80000000, RZ ;  /* 0x800000000a0b7824 */ /* 0x000fe200078e00ff */
[----:B------:R-:W-:-:S02]  /*0900*/  LOP3.LUT R5, R0, 0x80000000, R5, 0xb8, !PT ;  /* 0x8000000000057812 */ /* 0x000fc400078eb805 */
[----:B--2---:R-:W-:Y:S01]  /*0910*/  LOP3.LUT R18, R7, R15, RZ, 0x3c, !PT ;  /* 0x0000000f07127212 */ /* 0x004fe200078e3cff */
[----:B------:R-:W-:Y:S01]  /*0920*/  IMAD.U32 R15, R14, -0x80000000, RZ ;  /* 0x800000000e0f7824 */ /* 0x000fe200078e00ff */
[----:B------:R-:W-:Y:S01]  /*0930*/  LOP3.LUT R11, R0, 0x80000000, R11, 0xb8, !PT ;  /* 0x80000000000b7812 */ /* 0x000fe200078eb80b */
[----:B------:R-:W-:Y:S01]  /*0940*/  IMAD.U32 R7, R6, -0x80000000, RZ ;  /* 0x8000000006077824 */ /* 0x000fe200078e00ff */
[----:B------:R-:W-:Y:S01]  /*0950*/  F2FP.BF16.F32.PACK_AB R8, R5, R8 ;  /* 0x000000080508723e */ /* 0x000fe200000010ff */
[----:B------:R-:W-:Y:S01]  /*0960*/  IMAD.U32 R19, R18, -0x80000000, RZ ;  /* 0x8000000012137824 */ /* 0x000fe200078e00ff */
[C---:B------:R-:W-:Y:S02]  /*0970*/  LOP3.LUT R14, R0.reuse, 0x80000000, R15, 0xb8, !PT ;  /* 0x80000000000e7812 */ /* 0x040fe400078eb80f */
[C---:B------:R-:W-:Y:S02]  /*0980*/  LOP3.LUT R6, R0.reuse, 0x80000000, R7, 0xb8, !PT ;  /* 0x8000000000067812 */ /* 0x040fe400078eb807 */
[----:B------:R-:W-:-:S02]  /*0990*/  LOP3.LUT R15, R0, 0x80000000, R17, 0xb8, !PT ;  /* 0x80000000000f7812 */ /* 0x000fc400078eb811 */
[----:B------:R-:W-:Y:S02]  /*09a0*/  LOP3.LUT R0, R0, 0x80000000, R19, 0xb8, !PT ;  /* 0x8000000000007812 */ /* 0x000fe400078eb813 */
[----:B------:R-:W-:Y:S02]  /*09b0*/  F2FP.BF16.F32.PACK_AB R9, R6, R9 ;  /* 0x000000090609723e */ /* 0x000fe400000010ff */
[----:B------:R-:W-:Y:S02]  /*09c0*/  F2FP.BF16.F32.PACK_AB R14, R14, R11 ;  /* 0x0000000b0e0e723e */ /* 0x000fe400000010ff */
[----:B------:R-:W-:-:S07]  /*09d0*/  F2FP.BF16.F32.PACK_AB R15, R0, R15 ;  /* 0x0000000f000f723e */ /* 0x000fce00000010ff */
.L_x_29:
        /* <DEDUP_REMOVED lines=10> */
[----:B------:R-:W-:Y:S01]  /*0a80*/  SHF.R.U32.HI R6, RZ, 0x4, R0 ;  /* 0x00000004ff067819 */ /* 0x000fe20000011600 */
[----:B------:R-:W-:-:S04]  /*0a90*/  IMAD.SHL.U32 R3, R3, 0x8, RZ ;  /* 0x0000000803037824 */ /* 0x000fc800078e00ff */
[----:B------:R-:W-:Y:S01]  /*0aa0*/  IMAD R6, R6, 0x8, R5 ;  /* 0x0000000806067824 */ /* 0x000fe200078e0205 */
[----:B------:R-:W-:-:S05]  /*0ab0*/  LOP3.LUT R3, R3, 0x8, RZ, 0xe2, !PT ;  /* 0x0000000803037812 */ /* 0x000fca00078ee2ff */
[----:B------:R-:W-:-:S04]  /*0ac0*/  IMAD R3, R6, 0x10, R3 ;  /* 0x0000001006037824 */ /* 0x000fc800078e0203 */
[----:B------:R-:W-:Y:S01]  /*0ad0*/  IMAD.U32 R16, R3, 0x2, R4 ;  /* 0x0000000203107824 */ /* 0x000fe200078e0004 */
[----:B------:R-:W-:-:S04]  /*0ae0*/  NOP ;  /* 0x0000000000007918 */ /* 0x000fc80000000000 */
[----:B------:R-:W1:Y:S01]  /*0af0*/  LDSM.16.MT88.4 R4, [R16] ;  /* 0x000000001004783b */ /* 0x000e620000004200 */
[----:B------:R-:W-:Y:S01]  /*0b00*/  SHF.R.U32.HI R3, RZ, 0x2, R0 ;  /* 0x00000002ff037819 */ /* 0x000fe20000011600 */
[C---:B-1----:R-:W-:Y:S06]  /*0b10*/  HMMA.16816.F32.BF16 R8, R4.reuse, R8, RZ ;  /* 0x000000080408723c */ /* 0x042fec00000418ff */
[----:B------:R-:W-:Y:S07]  /*0b20*/  HMMA.16816.F32.BF16 R4, R4, R14, RZ ;  /* 0x0000000e0404723c */ /* 0x000fee00000418ff */
[----:B------:R-:W-:Y:S01]  /*0b30*/  LOP3.LUT R14, R0, 0x3, RZ, 0xc0, !PT ;  /* 0x00000003000e7812 */ /* 0x000fe200078ec0ff */
[----:B------:R-:W-:-:S04]  /*0b40*/  IMAD.MOV.U32 R15, RZ, RZ, RZ ;  /* 0x000000ffff0f7224 */ /* 0x000fc800078e00ff */
[----:B------:R-:W-:Y:S01]  /*0b50*/  IMAD.WIDE.U32 R14, R3, R12, R14 ;  /* 0x0000000c030e7225 */ /* 0x000fe200078e000e */
[----:B------:R-:W-:-:S04]  /*0b60*/  LEA R3, P0, R2, UR4, 0x1 ;  /* 0x0000000402037c11 */ /* 0x000fc8000f8008ff */
[----:B------:R-:W-:Y:S02]  /*0b70*/  LEA.HI.X R13, R2, UR5, R13, 0x1, P0 ;  /* 0x00000005020d7c11 */ /* 0x000fe400080f0c0d */
        /* <DEDUP_REMOVED lines=12> */
.L_x_30:
        /* <DEDUP_REMOVED lines=12> */
.L_x_45:


//--------------------- .text._ZN18transformer_engine54_GLOBAL__N__9c5707b3_21_hadamard_transform_cu_748ca6b523HadamardTransformKernelI13__nv_bfloat16Li16ELb1ELb1ELb1ELb1ELb0ELb0ELb1EEEvPKT_PS3_S6_ttmmPfS7_b --------------------------
	.section	.text._ZN18transformer_engine54_GLOBAL__N__9c5707b3_21_hadamard_transform_cu_748ca6b523HadamardTransformKernelI13__nv_bfloat16Li16ELb1ELb1ELb1ELb1ELb0ELb0ELb1EEEvPKT_PS3_S6_ttmmPfS7_b,"ax",@progbits
	.align	128
.text._ZN18transformer_engine54_GLOBAL__N__9c5707b3_21_hadamard_transform_cu_748ca6b523HadamardTransformKernelI13__nv_bfloat16Li16ELb1ELb1ELb1ELb1ELb0ELb0ELb1EEEvPKT_PS3_S6_ttmmPfS7_b:
        .type           _ZN18transformer_engine54_GLOBAL__N__9c5707b3_21_hadamard_transform_cu_748ca6b523HadamardTransformKernelI13__nv_bfloat16Li16ELb1ELb1ELb1ELb1ELb0ELb0ELb1EEEvPKT_PS3_S6_ttmmPfS7_b,@function
        .size           _ZN18transformer_engine54_GLOBAL__N__9c5707b3_21_hadamard_transform_cu_748ca6b523HadamardTransformKernelI13__nv_bfloat16Li16ELb1ELb1ELb1ELb1ELb0ELb0ELb1EEEvPKT_PS3_S6_ttmmPfS7_b,(.L_x_46 - _ZN18transformer_engine54_GLOBAL__N__9c5707b3_21_hadamard_transform_cu_748ca6b523HadamardTransformKernelI13__nv_bfloat16Li16ELb1ELb1ELb1ELb1ELb0ELb0ELb1EEEvPKT_PS3_S6_ttmmPfS7_b)
        .other          _ZN18transformer_engine54_GLOBAL__N__9c5707b3_21_hadamard_transform_cu_748ca6b523HadamardTransformKernelI13__nv_bfloat16Li16ELb1ELb1ELb1ELb1ELb0ELb0ELb1EEEvPKT_PS3_S6_ttmmPfS7_b,@"STO_CUDA_ENTRY STV_DEFAULT"
_ZN18transformer_engine54_GLOBAL__N__9c5707b3_21_hadamard_transform_cu_748ca6b523HadamardTransformKernelI13__nv_bfloat16Li16ELb1ELb1ELb1ELb1ELb0ELb0ELb1EEEvPKT_PS3_S6_ttmmPfS7_b:
[----:B------:R-:W-:Y:S01]  /*0000*/  LDC R1, c[0x0][0x28] ;  /* 0x00000a00ff017b82 */ /* 0x000fe20000000800 */
[----:B------:R-:W1:Y:S07]  /*0010*/  S2R R6, SR_TID.Y ;  /* 0x0000000000067919 */ /* 0x000e6e0000002200 */
[----:B------:R-:W2:Y:S01]  /*0020*/  LDC.64 R22, c[0x0][0x238] ;  /* 0x00008e00ff167b82 */ /* 0x000ea20000000a00 */
[----:B------:R-:W-:Y:S01]  /*0030*/  ULDC UR4, c[0x0][0x8] ;  /* 0x0000020000047ab9 */ /* 0x000fe20000000800 */
[----:B------:R-:W-:Y:S01]  /*0040*/  ULDC UR5, c[0x0][0x4] ;  /* 0x0000010000057ab9 */ /* 0x000fe20000000800 */
[----:B------:R-:W1:Y:S01]  /*0050*/  S2R R5, SR_CTAID.X ;  /* 0x0000000000057919 */ /* 0x000e620000002500 */
[----:B------:R-:W3:Y:S04]  /*0060*/  S2R R3, SR_TID.Z ;  /* 0x0000000000037919 */ /* 0x000ee80000002300 */
[----:B------:R-:W4:Y:S01]  /*0070*/  LDC.64 R18, c[0x0][0x230] ;  /* 0x00008c00ff127b82 */ /* 0x000f220000000a00 */
[----:B------:R-:W5:Y:S01]  /*0080*/  S2R R10, SR_CTAID.Y ;  /* 0x00000000000a7919 */ /* 0x000f620000002600 */
[----:B-1----:R-:W-:-:S04]  /*0090*/  IMAD R4, R5, UR5, R6 ;  /* 0x0000000505047c24 */ /* 0x002fc8000f8e0206 */
[----:B------:R-:W-:Y:S02]  /*00a0*/  IMAD.SHL.U32 R4, R4, 0x10, RZ ;  /* 0x0000001004047824 */ /* 0x000fe400078e00ff */
[--C-:B---3--:R-:W-:Y:S02]  /*00b0*/  IMAD R6, R6, UR4, R3.reuse ;  /* 0x0000000406067c24 */ /* 0x108fe4000f8e0203 */
[----:B-----5:R-:W-:Y:S01]  /*00c0*/  IMAD R10, R10, UR4, R3 ;  /* 0x000000040a0a7c24 */ /* 0x020fe2000f8e0203 */
[----:B--2---:R-:W-:-:S03]  /*00d0*/  ISETP.GE.U32.AND P1, PT, R4, R22, PT ;  /* 0x000000160400720c */ /* 0x004fc60003f26070 */
[----:B------:R-:W-:Y:S01]  /*00e0*/  IMAD.SHL.U32 R10, R10, 0x10, RZ ;  /* 0x000000100a0a7824 */ /* 0x000fe200078e00ff */
[----:B------:R-:W-:-:S04]  /*00f0*/  ISETP.GE.U32.AND.EX P1, PT, RZ, R23, PT, P1 ;  /* 0x00000017ff00720c */ /* 0x000fc80003f26110 */
[----:B----4-:R-:W-:-:S04]  /*0100*/  ISETP.GE.U32.AND P0, PT, R10, R18, PT ;  /* 0x000000120a00720c */ /* 0x010fc80003f06070 */
[----:B------:R-:W-:-:S13]  /*0110*/  ISETP.GE.U32.OR.EX P0, PT, RZ, R19, P1, P0 ;  /* 0x00000013ff00720c */ /* 0x000fda0000f06500 */
[----:B------:R-:W-:Y:S05]  /*0120*/  @P0 EXIT ;  /* 0x000000000000094d */ /* 0x000fea0003800000 */
[----:B------:R-:W1:Y:S01]  /*0130*/  S2R R3, SR_TID.X ;  /* 0x0000000000037919 */ /* 0x000e620000002100 */
[----:B------:R-:W2:Y:S01]  /*0140*/  S2UR UR5, SR_CgaCtaId ;  /* 0x00000000000579c3 */ /* 0x000ea20000008800 */
[----:B------:R-:W-:Y:S01]  /*0150*/  IMAD.MOV.U32 R5, RZ, RZ, RZ ;  /* 0x000000ffff057224 */ /* 0x000fe200078e00ff */
[----:B------:R-:W-:Y:S01]  /*0160*/  ULDC.64 UR6, c[0x0][0x210] ;  /* 0x0000840000067ab9 */ /* 0x000fe20000000a00 */
[----:B------:R-:W-:Y:S01]  /*0170*/  UMOV UR4, 0x400 ;  /* 0x0000040000047882 */ /* 0x000fe20000000000 */
[----:B------:R-:W-:Y:S01]  /*0180*/  IMAD.MOV.U32 R11, RZ, RZ, RZ ;  /* 0x000000ffff0b7224 */ /* 0x000fe200078e00ff */
[----:B------:R-:W-:Y:S01]  /*0190*/  ULDC.64 UR8, c[0x0][0x208] ;  /* 0x0000820000087ab9 */ /* 0x000fe20000000a00 */
[----:B------:R-:W-:Y:S02]  /*01a0*/  IMAD.WIDE.U32 R8, R10, R22, R4 ;  /* 0x000000160a087225 */ /* 0x000fe400078e0004 */
[----:B------:R-:W3:Y:S02]  /*01b0*/  LDC.U16 R17, c[0x0][0x22a] ;  /* 0x00008a80ff117b82 */ /* 0x000ee40000000400 */
[----:B------:R-:W-:Y:S01]  /*01c0*/  IMAD.SHL.U32 R2, R8, 0x2, RZ ;  /* 0x0000000208027824 */ /* 0x000fe200078e00ff */
[----:B--2---:R-:W-:-:S03]  /*01d0*/  ULEA UR4, UR5, UR4, 0x18 ;  /* 0x0000000405047291 */ /* 0x004fc6000f8ec03f */
[----:B------:R-:W-:Y:S02]  /*01e0*/  ULDC.U8 UR5, c[0x0][0x250] ;  /* 0x0000940000057ab9 */ /* 0x000fe40000000000 */
[----:B------:R-:W-:Y:S01]  /*01f0*/  UPRMT UR5, UR5, 0x8880, URZ ;  /* 0x0000888005057896 */ /* 0x000fe2000800003f */
[----:B-1----:R-:W-:Y:S01]  /*0200*/  SHF.R.S32.HI R7, RZ, 0x1, R3 ;  /* 0x00000001ff077819 */ /* 0x002fe20000011403 */
[C---:B------:R-:W-:Y:S01]  /*0210*/  IMAD.SHL.U32 R26, R3.reuse, 0x2, RZ ;  /* 0x00000002031a7824 */ /* 0x040fe200078e00ff */
[----:B------:R-:W-:-:S03]  /*0220*/  LOP3.LUT R5, R3, 0x1, RZ, 0xc0, !PT ;  /* 0x0000000103057812 */ /* 0x000fc600078ec0ff */
[----:B------:R-:W-:Y:S01]  /*0230*/  IMAD.WIDE.U32 R12, R7, R22, RZ ;  /* 0x00000016070c7225 */ /* 0x000fe200078e00ff */
[----:B------:R-:W-:-:S03]  /*0240*/  LOP3.LUT R26, R26, 0x6, RZ, 0xc0, !PT ;  /* 0x000000061a1a7812 */ /* 0x000fc600078ec0ff */
[-C--:B------:R-:W-:Y:S02]  /*0250*/  IMAD R7, R7, R23.reuse, R13 ;  /* 0x0000001707077224 */ /* 0x080fe400078e020d */
[----:B------:R-:W-:Y:S02]  /*0260*/  IMAD R23, R10, R23, R9 ;  /* 0x000000170a177224 */ /* 0x000fe400078e0209 */
[----:B------:R-:W-:Y:S01]  /*0270*/  IMAD.WIDE.U32 R10, R4, R18, R10 ;  /* 0x00000012040a7225 */ /* 0x000fe200078e000a */
[----:B------:R-:W-:Y:S02]  /*0280*/  SHF.R.U64 R12, R12, 0x3, R7 ;  /* 0x000000030c0c7819 */ /* 0x000fe40000001207 */
[----:B------:R-:W-:Y:S02]  /*0290*/  SHF.L.U64.HI R0, R8, 0x1, R23 ;  /* 0x0000000108007819 */ /* 0x000fe40000010217 */
[----:B------:R-:W-:Y:S02]  /*02a0*/  IADD3 R8, P0, R2, UR6, RZ ;  /* 0x0000000602087c10 */ /* 0x000fe4000ff1e0ff */
[----:B------:R-:W-:-:S02]  /*02b0*/  IADD3 R5, P1, R5, R12, RZ ;  /* 0x0000000c05057210 */ /* 0x000fc40007f3e0ff */
[----:B------:R-:W-:Y:S02]  /*02c0*/  IADD3.X R9, R0, UR7, RZ, P0, !PT ;  /* 0x0000000700097c10 */ /* 0x000fe400087fe4ff */
[----:B------:R-:W-:Y:S02]  /*02d0*/  LEA.HI.X R14, R7, RZ, RZ, 0x1d, P1 ;  /* 0x000000ff070e7211 */ /* 0x000fe400008fecff */
[C---:B------:R-:W-:Y:S02]  /*02e0*/  LEA R8, P0, R5.reuse, R8, 0x4 ;  /* 0x0000000805087211 */ /* 0x040fe400078020ff */
[----:B------:R-:W-:Y:S02]  /*02f0*/  LEA R12, R6, UR4, 0x9 ;  /* 0x00000004060c7c11 */ /* 0x000fe4000f8e48ff */
[----:B------:R-:W-:Y:S02]  /*0300*/  LEA.HI.X R9, R5, R9, R14, 0x4, P0 ;  /* 0x0000000905097211 */ /* 0x000fe400000f240e */
[----:B------:R-:W-:Y:S01]  /*0310*/  ISETP.NE.AND P0, PT, RZ, UR5, PT ;  /* 0x00000005ff007c0c */ /* 0x000fe2000bf05270 */
[C---:B------:R-:W-:Y:S01]  /*0320*/  IMAD R5, R3.reuse, 0x10, R12 ;  /* 0x0000001003057824 */ /* 0x040fe200078e020c */
[----:B------:R-:W-:Y:S01]  /*0330*/  LOP3.LUT R7, R3, 0x1f, RZ, 0xc0, !PT ;  /* 0x0000001f03077812 */ /* 0x000fe200078ec0ff */
[----:B------:R-:W-:Y:S01]  /*0340*/  IMAD R3, R4, R19, R11 ;  /* 0x0000001304037224 */ /* 0x000fe200078e020b */
[----:B------:R-:W-:Y:S01]  /*0350*/  LOP3.LUT R14, R26, 0x8, RZ, 0xfc, !PT ;  /* 0x000000081a0e7812 */ /* 0x000fe200078efcff */
[----:B------:R-:W-:Y:S01]  /*0360*/  IMAD.SHL.U32 R4, R6, 0x100, RZ ;  /* 0x0000010006047824 */ /* 0x000fe200078e00ff */
[----:B------:R-:W-:Y:S01]  /*0370*/  @!PT LDS RZ, [RZ] ;  /* 0x00000000fffff984 */ /* 0x000fe20000000800 */
[----:B------:R-:W-:Y:S01]  /*0380*/  @!PT LDS RZ, [RZ] ;  /* 0x00000000fffff984 */ /* 0x000fe20000000800 */
[----:B------:R-:W-:Y:S01]  /*0390*/  @!PT LDS RZ, [RZ] ;  /* 0x00000000fffff984 */ /* 0x000fe20000000800 */
[----:B------:R1:W-:Y:S04]  /*03a0*/  LDGSTS.E.BYPASS.128 [R5], desc[UR8][R8.64] ;  /* 0x0000000008057fae */ /* 0x0003e8000b901c48 */
[----:B------:R-:W0:Y:S01]  /*03b0*/  LDGDEPBAR ;  /* 0x00000000000079af */ /* 0x000e220000000000 */
[----:B-1----:R-:W-:-:S02]  /*03c0*/  SHF.R.U32.HI R5, RZ, 0x2, R7 ;  /* 0x00000002ff057819 */ /* 0x002fc40000011607 */
[----:B---3--:R-:W-:Y:S05]  /*03d0*/  @!P0 BRA `(.L_x_31) ;  /* 0x00000004002c8947 */ /* 0x008fea0003800000 */
[----:B------:R-:W1:Y:S01]  /*03e0*/  LDC R13, c[0x0][0x228] ;  /* 0x00008a00ff0d7b82 */ /* 0x000e620000000800 */
[C---:B------:R-:W-:Y:S01]  /*03f0*/  VIADD R12, R26.reuse, 0x1 ;  /* 0x000000011a0c7836 */ /* 0x040fe20000000000 */
[-C--:B------:R-:W-:Y:S01]  /*0400*/  LOP3.LUT R8, R26, R5.reuse, RZ, 0xc0, !PT ;  /* 0x000000051a087212 */ /* 0x080fe200078ec0ff */
[C---:B------:R-:W-:Y:S01]  /*0410*/  VIADD R7, R5.reuse, 0x8 ;  /* 0x0000000805077836 */ /* 0x040fe20000000000 */
[----:B------:R-:W-:Y:S02]  /*0420*/  LOP3.LUT R6, R5, 0x8, R26, 0xe0, !PT ;  /* 0x0000000805067812 */ /* 0x000fe400078ee01a */
[C---:B------:R-:W-:Y:S02]  /*0430*/  LOP3.LUT R9, R12.reuse, R5, RZ, 0xc0, !PT ;  /* 0x000000050c097212 */ /* 0x040fe400078ec0ff */
[-C--:B------:R-:W-:Y:S01]  /*0440*/  LOP3.LUT R24, R12, R7.reuse, RZ, 0xc0, !PT ;  /* 0x000000070c187212 */ /* 0x080fe200078ec0ff */
[C---:B------:R-:W-:Y:S01]  /*0450*/  VIADD R12, R26.reuse, 0x9 ;  /* 0x000000091a0c7836 */ /* 0x040fe20000000000 */
[----:B------:R-:W2:Y:S01]  /*0460*/  POPC R8, R8 ;  /* 0x0000000800087309 */ /* 0x000ea20000000000 */
[----:B------:R-:W-:-:S02]  /*0470*/  LOP3.LUT R28, R26, R7, RZ, 0xc0, !PT ;  /* 0x000000071a1c7212 */ /* 0x000fc400078ec0ff */
[----:B------:R-:W-:Y:S02]  /*0480*/  LOP3.LUT R20, R7, 0x8, R26, 0xe0, !PT ;  /* 0x0000000807147812 */ /* 0x000fe400078ee01a */
[----:B------:R-:W-:Y:S02]  /*0490*/  LOP3.LUT R16, R12, R7, RZ, 0xc0, !PT ;  /* 0x000000070c107212 */ /* 0x000fe400078ec0ff */
[----:B------:R-:W-:Y:S01]  /*04a0*/  SHF.R.U32.HI R19, RZ, R5, R17 ;  /* 0x00000005ff137219 */ /* 0x000fe20000011611 */
[----:B------:R-:W3:Y:S01]  /*04b0*/  POPC R6, R6 ;  /* 0x0000000600067309 */ /* 0x000ee20000000000 */
[----:B-1----:R-:W-:-:S07]  /*04c0*/  LOP3.LUT R12, R13, 0xffff, RZ, 0xc0, !PT ;  /* 0x0000ffff0d0c7812 */ /* 0x002fce00078ec0ff */
[----:B------:R-:W1:Y:S01]  /*04d0*/  POPC R9, R9 ;  /* 0x0000000900097309 */ /* 0x000e620000000000 */
[----:B------:R-:W-:Y:S02]  /*04e0*/  SHF.R.U32.HI R13, RZ, R7, R17 ;  /* 0x00000007ff0d7219 */ /* 0x000fe40000011611 */
[--C-:B------:R-:W-:Y:S02]  /*04f0*/  SHF.R.U32.HI R15, RZ, R5, R12.reuse ;  /* 0x00000005ff0f7219 */ /* 0x100fe4000001160c */
[----:B------:R-:W-:Y:S02]  /*0500*/  SHF.R.U32.HI R5, RZ, R7, R12 ;  /* 0x00000007ff057219 */ /* 0x000fe4000001160c */
[-C--:B--2---:R-:W-:Y:S01]  /*0510*/  LOP3.LUT R7, R8, R19.reuse, RZ, 0x3c, !PT ;  /* 0x0000001308077212 */ /* 0x084fe200078e3cff */
[----:B------:R-:W2:Y:S01]  /*0520*/  POPC R26, R20 ;  /* 0x00000014001a7309 */ /* 0x000ea20000000000 */
[----:B---3--:R-:W-:Y:S02]  /*0530*/  LOP3.LUT R17, R6, R19, RZ, 0x3c, !PT ;  /* 0x0000001306117212 */ /* 0x008fe400078e3cff */
[----:B------:R-:W-:-:S02]  /*0540*/  LOP3.LUT R8, R8, R15, RZ, 0x3c, !PT ;  /* 0x0000000f08087212 */ /* 0x000fc400078e3cff */
[----:B------:R-:W-:Y:S01]  /*0550*/  LOP3.LUT R6, R6, R15, RZ, 0x3c, !PT ;  /* 0x0000000f06067212 */ /* 0x000fe200078e3cff */
[----:B------:R-:W-:Y:S01]  /*0560*/  IMAD.U32 R17, R17, -0x80000000, RZ ;  /* 0x8000000011117824 */ /* 0x000fe200078e00ff */
[----:B-1----:R-:W-:Y:S01]  /*0570*/  LOP3.LUT R14, R9, R19, RZ, 0x3c, !PT ;  /* 0x00000013090e7212 */ /* 0x002fe200078e3cff */
[----:B------:R-:W1:Y:S01]  /*0580*/  POPC R24, R24 ;  /* 0x0000001800187309 */ /* 0x000e620000000000 */
[----:B------:R-:W-:Y:S01]  /*0590*/  IMAD.U32 R19, R7, -0x80000000, RZ ;  /* 0x8000000007137824 */ /* 0x000fe200078e00ff */
[----:B------:R-:W-:Y:S01]  /*05a0*/  LOP3.LUT R9, R9, R15, RZ, 0x3c, !PT ;  /* 0x0000000f09097212 */ /* 0x000fe200078e3cff */
[----:B------:R-:W-:Y:S02]  /*05b0*/  IMAD.MOV.U32 R15, RZ, RZ, 0x3e800000 ;  /* 0x3e800000ff0f7424 */ /* 0x000fe400078e00ff */
[----:B------:R-:W-:Y:S01]  /*05c0*/  IMAD.U32 R8, R8, -0x80000000, RZ ;  /* 0x8000000008087824 */ /* 0x000fe200078e00ff */
[C---:B--2---:R-:W-:Y:S02]  /*05d0*/  LOP3.LUT R21, R26.reuse, R13, RZ, 0x3c, !PT ;  /* 0x0000000d1a157212 */ /* 0x044fe400078e3cff */
[----:B------:R-:W2:Y:S01]  /*05e0*/  POPC R28, R28 ;  /* 0x0000001c001c7309 */ /* 0x000ea20000000000 */
[----:B------:R-:W-:Y:S01]  /*05f0*/  LOP3.LUT R26, R26, R5, RZ, 0x3c, !PT ;  /* 0x000000051a1a7212 */ /* 0x000fe200078e3cff */
[----:B------:R-:W-:Y:S01]  /*0600*/  IMAD.U32 R9, R9, -0x80000000, RZ ;  /* 0x8000000009097824 */ /* 0x000fe200078e00ff */
[C---:B------:R-:W-:Y:S01]  /*0610*/  LOP3.LUT R8, R15.reuse, 0x80000000, R8, 0xb8, !PT ;  /* 0x800000000f087812 */ /* 0x040fe200078eb808 */
[----:B------:R-:W-:Y:S01]  /*0620*/  IMAD.U32 R14, R14, -0x80000000, RZ ;  /* 0x800000000e0e7824 */ /* 0x000fe200078e00ff */
[----:B------:R-:W-:Y:S01]  /*0630*/  LOP3.LUT R17, R15, 0x80000000, R17, 0xb8, !PT ;  /* 0x800000000f117812 */ /* 0x000fe200078eb811 */
[----:B------:R-:W-:Y:S01]  /*0640*/  IMAD.U32 R26, R26, -0x80000000, RZ ;  /* 0x800000001a1a7824 */ /* 0x000fe200078e00ff */
[C---:B-1----:R-:W-:Y:S01]  /*0650*/  LOP3.LUT R20, R24.reuse, R13, RZ, 0x3c, !PT ;  /* 0x0000000d18147212 */ /* 0x042fe200078e3cff */
[----:B------:R-:W1:Y:S01]  /*0660*/  POPC R16, R16 ;  /* 0x0000001000107309 */ /* 0x000e620000000000 */
[----:B------:R-:W-:Y:S01]  /*0670*/  LOP3.LUT R24, R24, R5, RZ, 0x3c, !PT ;  /* 0x0000000518187212 */ /* 0x000fe200078e3cff */
[----:B------:R-:W-:Y:S01]  /*0680*/  IMAD.U32 R21, R21, -0x80000000, RZ ;  /* 0x8000000015157824 */ /* 0x000fe200078e00ff */
[C---:B------:R-:W-:Y:S01]  /*0690*/  LOP3.LUT R9, R15.reuse, 0x80000000, R9, 0xb8, !PT ;  /* 0x800000000f097812 */ /* 0x040fe200078eb809 */
[----:B------:R-:W-:Y:S01]  /*06a0*/  IMAD.U32 R20, R20, -0x80000000, RZ ;  /* 0x8000000014147824 */ /* 0x000fe200078e00ff */
[----:B------:R-:W-:Y:S01]  /*06b0*/  LOP3.LUT R25, R15, 0x80000000, R26, 0xb8, !PT ;  /* 0x800000000f197812 */ /* 0x000fe200078eb81a */
[----:B------:R-:W-:Y:S01]  /*06c0*/  IMAD.U32 R6, R6, -0x80000000, RZ ;  /* 0x8000000006067824 */ /* 0x000fe200078e00ff */
[----:B--2---:R-:W-:Y:S01]  /*06d0*/  LOP3.LUT R7, R28, R13, RZ, 0x3c, !PT ;  /* 0x0000000d1c077212 */ /* 0x004fe200078e3cff */
[----:B------:R-:W-:Y:S01]  /*06e0*/  IMAD.U32 R24, R24, -0x80000000, RZ ;  /* 0x8000000018187824 */ /* 0x000fe200078e00ff */
[----:B------:R-:W-:-:S02]  /*06f0*/  LOP3.LUT R28, R28, R5, RZ, 0x3c, !PT ;  /* 0x000000051c1c7212 */ /* 0x000fc400078e3cff */
[----:B------:R-:W-:Y:S01]  /*0700*/  LOP3.LUT R14, R15, 0x80000000, R14, 0xb8, !PT ;  /* 0x800000000f0e7812 */ /* 0x000fe200078eb80e */
[----:B------:R-:W-:Y:S01]  /*0710*/  IMAD.U32 R7, R7, -0x80000000, RZ ;  /* 0x8000000007077824 */ /* 0x000fe200078e00ff */
[C---:B------:R-:W-:Y:S01]  /*0720*/  LOP3.LUT R20, R15.reuse, 0x80000000, R20, 0xb8, !PT ;  /* 0x800000000f147812 */ /* 0x040fe200078eb814 */
[----:B------:R-:W-:Y:S01]  /*0730*/  IMAD.U32 R28, R28, -0x80000000, RZ ;  /* 0x800000001c1c7824 */ /* 0x000fe200078e00ff */
[C---:B-1----:R-:W-:Y:S02]  /*0740*/  LOP3.LUT R12, R16.reuse, R13, RZ, 0x3c, !PT ;  /* 0x0000000d100c7212 */ /* 0x042fe400078e3cff */
[----:B------:R-:W-:Y:S02]  /*0750*/  LOP3.LUT R16, R16, R5, RZ, 0x3c, !PT ;  /* 0x0000000510107212 */ /* 0x000fe400078e3cff */
[C---:B------:R-:W-:Y:S01]  /*0760*/  LOP3.LUT R13, R15.reuse, 0x80000000, R19, 0xb8, !PT ;  /* 0x800000000f0d7812 */ /* 0x040fe200078eb813 */
[----:B------:R-:W-:Y:S01]  /*0770*/  IMAD.U32 R12, R12, -0x80000000, RZ ;  /* 0x800000000c0c7824 */ /* 0x000fe200078e00ff */
[C---:B------:R-:W-:Y:S01]  /*0780*/  LOP3.LUT R7, R15.reuse, 0x80000000, R7, 0xb8, !PT ;  /* 0x800000000f077812 */ /* 0x040fe200078eb807 */
[----:B------:R-:W-:Y:S01]  /*0790*/  IMAD.U32 R16, R16, -0x80000000, RZ ;  /* 0x8000000010107824 */ /* 0x000fe200078e00ff */
[----:B------:R-:W-:-:S02]  /*07a0*/  LOP3.LUT R21, R15, 0x80000000, R21, 0xb8, !PT ;  /* 0x800000000f157812 */ /* 0x000fc400078eb815 */
[C---:B------:R-:W-:Y:S02]  /*07b0*/  LOP3.LUT R12, R15.reuse, 0x80000000, R12, 0xb8, !PT ;  /* 0x800000000f0c7812 */ /* 0x040fe400078eb80c */
[C---:B------:R-:W-:Y:S02]  /*07c0*/  LOP3.LUT R6, R15.reuse, 0x80000000, R6, 0xb8, !PT ;  /* 0x800000000f067812 */ /* 0x040fe400078eb806 */
[C---:B------:R-:W-:Y:S02]  /*07d0*/  LOP3.LUT R24, R15.reuse, 0x80000000, R24, 0xb8, !PT ;  /* 0x800000000f187812 */ /* 0x040fe400078eb818 */
[C---:B------:R-:W-:Y:S02]  /*07e0*/  LOP3.LUT R5, R15.reuse, 0x80000000, R28, 0xb8, !PT ;  /* 0x800000000f057812 */ /* 0x040fe400078eb81c */
[----:B------:R-:W-:Y:S02]  /*07f0*/  LOP3.LUT R26, R15, 0x80000000, R16, 0xb8, !PT ;  /* 0x800000000f1a7812 */ /* 0x000fe400078eb810 */
[----:B------:R-:W-:-:S02]  /*0800*/  F2FP.BF16.F32.PACK_AB R8, R9, R8 ;  /* 0x000000080908723e */ /* 0x000fc400000010ff */
[C---:B------:R-:W-:Y:S02]  /*0810*/  F2FP.BF16.F32.PACK_AB R16, R14.reuse, R13 ;  /* 0x0000000d0e10723e */ /* 0x040fe400000010ff */
[----:B------:R-:W-:Y:S02]  /*0820*/  F2FP.BF16.F32.PACK_AB R17, R14, R17 ;  /* 0x000000110e11723e */ /* 0x000fe400000010ff */
[----:B------:R-:W-:Y:S02]  /*0830*/  F2FP.BF16.F32.PACK_AB R20, R20, R7 ;  /* 0x000000071414723e */ /* 0x000fe400000010ff */
[----:B------:R-:W-:Y:S02]  /*0840*/  F2FP.BF16.F32.PACK_AB R21, R12, R21 ;  /* 0x000000150c15723e */ /* 0x000fe400000010ff */
[----:B------:R-:W-:Y:S02]  /*0850*/  F2FP.BF16.F32.PACK_AB R9, R9, R6 ;  /* 0x000000060909723e */ /* 0x000fe400000010ff */
[----:B------:R-:W-:-:S02]  /*0860*/  F2FP.BF16.F32.PACK_AB R24, R24, R5 ;  /* 0x000000051818723e */ /* 0x000fc400000010ff */
[----:B------:R-:W-:Y:S01]  /*0870*/  F2FP.BF16.F32.PACK_AB R25, R26, R25 ;  /* 0x000000191a19723e */ /* 0x000fe200000010ff */
[----:B------:R-:W-:Y:S06]  /*0880*/  BRA `(.L_x_32) ;  /* 0x0000000400587947 */ /* 0x000fec0003800000 */
.L_x_31:
[----:B------:R-:W1:Y:S01]  /*0890*/  LDC R19, c[0x0][0x228] ;  /* 0x00008a00ff137b82 */ /* 0x000e620000000800 */
[C---:B------:R-:W-:Y:S01]  /*08a0*/  VIADD R28, R26.reuse, 0x1 ;  /* 0x000000011a1c7836 */ /* 0x040fe20000000000 */
[CC--:B------:R-:W-:Y:S01]  /*08b0*/  LOP3.LUT R29, R26.reuse, R5.reuse, RZ, 0xc0, !PT ;  /* 0x000000051a1d7212 */ /* 0x0c0fe200078ec0ff */
[----:B------:R-:W-:Y:S01]  /*08c0*/  VIADD R6, R26, 0x9 ;  /* 0x000000091a067836 */ /* 0x000fe20000000000 */
[C---:B------:R-:W-:Y:S01]  /*08d0*/  LOP3.LUT R9, R5.reuse, 0x8, R26, 0xe0, !PT ;  /* 0x0000000805097812 */ /* 0x040fe200078ee01a */
[----:B------:R-:W-:Y:S01]  /*08e0*/  VIADD R13, R5, 0x8 ;  /* 0x00000008050d7836 */ /* 0x000fe20000000000 */
[-C--:B------:R-:W-:Y:S02]  /*08f0*/  LOP3.LUT R7, R28, R5.reuse, RZ, 0xc0, !PT ;  /* 0x000000051c077212 */ /* 0x080fe400078ec0ff */
[----:B------:R-:W-:Y:S01]  /*0900*/  LOP3.LUT R16, R6, R5, RZ, 0xc0, !PT ;  /* 0x0000000506107212 */ /* 0x000fe200078ec0ff */
[----:B------:R-:W2:Y:S01]  /*0910*/  POPC R29, R29 ;  /* 0x0000001d001d7309 */ /* 0x000ea20000000000 */
[----:B------:R-:W-:-:S02]  /*0920*/  LOP3.LUT R5, R26, R13, RZ, 0xc0, !PT ;  /* 0x0000000d1a057212 */ /* 0x000fc400078ec0ff */
[----:B------:R-:W-:Y:S02]  /*0930*/  LOP3.LUT R25, R13, 0x8, R26, 0xe0, !PT ;  /* 0x000000080d197812 */ /* 0x000fe400078ee01a */
[-C--:B------:R-:W-:Y:S02]  /*0940*/  LOP3.LUT R27, R28, R13.reuse, RZ, 0xc0, !PT ;  /* 0x0000000d1c1b7212 */ /* 0x080fe400078ec0ff */
[----:B------:R-:W-:Y:S01]  /*0950*/  LOP3.LUT R12, R6, R13, RZ, 0xc0, !PT ;  /* 0x0000000d060c7212 */ /* 0x000fe200078ec0ff */
[----:B------:R-:W3:Y:S01]  /*0960*/  POPC R5, R5 ;  /* 0x0000000500057309 */ /* 0x000ee20000000000 */
[--C-:B------:R-:W-:Y:S02]  /*0970*/  SHF.R.U32.HI R8, RZ, R26, R17.reuse ;  /* 0x0000001aff087219 */ /* 0x100fe40000011611 */
[--C-:B------:R-:W-:Y:S02]  /*0980*/  SHF.R.U32.HI R24, RZ, R14, R17.reuse ;  /* 0x0000000eff187219 */ /* 0x100fe40000011611 */
[----:B------:R-:W-:-:S02]  /*0990*/  SHF.R.U32.HI R20, RZ, R28, R17 ;  /* 0x0000001cff147219 */ /* 0x000fc40000011611 */
[----:B-1----:R-:W-:Y:S01]  /*09a0*/  LOP3.LUT R19, R19, 0xffff, RZ, 0xc0, !PT ;  /* 0x0000ffff13137812 */ /* 0x002fe200078ec0ff */
[----:B------:R-:W1:Y:S01]  /*09b0*/  POPC R9, R9 ;  /* 0x0000000900097309 */ /* 0x000e620000000000 */
[----:B------:R-:W-:Y:S02]  /*09c0*/  SHF.R.U32.HI R17, RZ, R6, R17 ;  /* 0x00000006ff117219 */ /* 0x000fe40000011611 */
[--C-:B------:R-:W-:Y:S02]  /*09d0*/  SHF.R.U32.HI R26, RZ, R26, R19.reuse ;  /* 0x0000001aff1a7219 */ /* 0x100fe40000011613 */
[--C-:B------:R-:W-:Y:S02]  /*09e0*/  SHF.R.U32.HI R28, RZ, R28, R19.reuse ;  /* 0x0000001cff1c7219 */ /* 0x100fe40000011613 */
[--C-:B------:R-:W-:Y:S01]  /*09f0*/  SHF.R.U32.HI R14, RZ, R14, R19.reuse ;  /* 0x0000000eff0e7219 */ /* 0x100fe20000011613 */
[----:B------:R-:W4:Y:S01]  /*0a00*/  POPC R7, R7 ;  /* 0x0000000700077309 */ /* 0x000f220000000000 */
[----:B------:R-:W-:-:S02]  /*0a10*/  SHF.R.U32.HI R19, RZ, R6, R19 ;  /* 0x00000006ff137219 */ /* 0x000fc40000011613 */
[-C--:B--2---:R-:W-:Y:S02]  /*0a20*/  LOP3.LUT R6, R29, R8.reuse, RZ, 0x3c, !PT ;  /* 0x000000081d067212 */ /* 0x084fe400078e3cff */
[----:B---3--:R-:W-:Y:S02]  /*0a30*/  LOP3.LUT R13, R5, R8, RZ, 0x3c, !PT ;  /* 0x00000008050d7212 */ /* 0x008fe400078e3cff */
[----:B-1----:R-:W-:Y:S01]  /*0a40*/  LOP3.LUT R8, R9, R24, RZ, 0x3c, !PT ;  /* 0x0000001809087212 */ /* 0x002fe200078e3cff */
[----:B------:R-:W1:Y:S01]  /*0a50*/  POPC R25, R25 ;  /* 0x0000001900197309 */ /* 0x000e620000000000 */
[-C--:B------:R-:W-:Y:S01]  /*0a60*/  LOP3.LUT R29, R29, R26.reuse, RZ, 0x3c, !PT ;  /* 0x0000001a1d1d7212 */ /* 0x080fe200078e3cff */
[----:B------:R-:W-:Y:S01]  /*0a70*/  IMAD.U32 R13, R13, -0x80000000, RZ ;  /* 0x800000000d0d7824 */ /* 0x000fe200078e00ff */
[----:B------:R-:W-:Y:S01]  /*0a80*/  LOP3.LUT R5, R5, R26, RZ, 0x3c, !PT ;  /* 0x0000001a05057212 */ /* 0x000fe200078e3cff */
[----:B------:R-:W-:Y:S01]  /*0a90*/  IMAD.U32 R8, R8, -0x80000000, RZ ;  /* 0x8000000008087824 */ /* 0x000fe200078e00ff */
[----:B------:R-:W-:Y:S01]  /*0aa0*/  LOP3.LUT R9, R9, R14, RZ, 0x3c, !PT ;  /* 0x0000000e09097212 */ /* 0x000fe200078e3cff */
[----:B------:R-:W-:Y:S01]  /*0ab0*/  IMAD.U32 R29, R29, -0x80000000, RZ ;  /* 0x800000001d1d7824 */ /* 0x000fe200078e00ff */
[C---:B----4-:R-:W-:Y:S01]  /*0ac0*/  LOP3.LUT R15, R7.reuse, R20, RZ, 0x3c, !PT ;  /* 0x00000014070f7212 */ /* 0x050fe200078e3cff */
[----:B------:R-:W2:Y:S01]  /*0ad0*/  POPC R27, R27 ;  /* 0x0000001b001b7309 */ /* 0x000ea20000000000 */
[----:B------:R-:W-:Y:S01]  /*0ae0*/  LOP3.LUT R7, R7, R28, RZ, 0x3c, !PT ;  /* 0x0000001c07077212 */ /* 0x000fe200078e3cff */
[----:B------:R-:W-:-:S02]  /*0af0*/  IMAD.U32 R5, R5, -0x80000000, RZ ;  /* 0x8000000005057824 */ /* 0x000fc400078e00ff */
[----:B------:R-:W-:Y:S02]  /*0b00*/  IMAD.U32 R15, R15, -0x80000000, RZ ;  /* 0x800000000f0f7824 */ /* 0x000fe400078e00ff */
[----:B------:R-:W-:Y:S01]  /*0b10*/  IMAD.U32 R7, R7, -0x80000000, RZ ;  /* 0x8000000007077824 */ /* 0x000fe200078e00ff */
[C---:B-1----:R-:W-:Y:S01]  /*0b20*/  LOP3.LUT R21, R25.reuse, R24, RZ, 0x3c, !PT ;  /* 0x0000001819157212 */ /* 0x042fe200078e3cff */
[----:B------:R-:W1:Y:S01]  /*0b30*/  POPC R16, R16 ;  /* 0x0000001000107309 */ /* 0x000e620000000000 */
[----:B------:R-:W-:Y:S01]  /*0b40*/  LOP3.LUT R25, R25, R14, RZ, 0x3c, !PT ;  /* 0x0000000e19197212 */ /* 0x000fe200078e3cff */
[----:B------:R-:W-:Y:S02]  /*0b50*/  IMAD.U32 R9, R9, -0x80000000, RZ ;  /* 0x8000000009097824 */ /* 0x000fe400078e00ff */
[----:B------:R-:W-:Y:S02]  /*0b60*/  IMAD.U32 R21, R21, -0x80000000, RZ ;  /* 0x8000000015157824 */ /* 0x000fe400078e00ff */
[----:B------:R-:W-:Y:S01]  /*0b70*/  IMAD.U32 R25, R25, -0x80000000, RZ ;  /* 0x8000000019197824 */ /* 0x000fe200078e00ff */
[C---:B--2---:R-:W-:Y:S01]  /*0b80*/  LOP3.LUT R20, R27.reuse, R20, RZ, 0x3c, !PT ;  /* 0x000000141b147212 */ /* 0x044fe200078e3cff */
[----:B------:R-:W2:Y:S01]  /*0b90*/  POPC R12, R12 ;  /* 0x0000000c000c7309 */ /* 0x000ea20000000000 */
[----:B------:R-:W-:-:S03]  /*0ba0*/  LOP3.LUT R27, R27, R28, RZ, 0x3c, !PT ;  /* 0x0000001c1b1b7212 */ /* 0x000fc600078e3cff */
[----:B------:R-:W-:Y:S02]  /*0bb0*/  IMAD.U32 R20, R20, -0x80000000, RZ ;  /* 0x8000000014147824 */ /* 0x000fe400078e00ff */
[----:B------:R-:W-:Y:S01]  /*0bc0*/  IMAD.U32 R27, R27, -0x80000000, RZ ;  /* 0x800000001b1b7824 */ /* 0x000fe200078e00ff */
[C---:B-1----:R-:W-:Y:S02]  /*0bd0*/  LOP3.LUT R26, R16.reuse, R17, RZ, 0x3c, !PT ;  /* 0x00000011101a7212 */ /* 0x042fe400078e3cff */
[----:B------:R-:W-:-:S03]  /*0be0*/  LOP3.LUT R23, R16, R19, RZ, 0x3c, !PT ;  /* 0x0000001310177212 */ /* 0x000fc600078e3cff */
[----:B------:R-:W-:Y:S02]  /*0bf0*/  IMAD.U32 R26, R26, -0x80000000, RZ ;  /* 0x800000001a1a7824 */ /* 0x000fe400078e00ff */
[----:B------:R-:W-:Y:S01]  /*0c00*/  IMAD.U32 R23, R23, -0x80000000, RZ ;  /* 0x8000000017177824 */ /* 0x000fe200078e00ff */
[----:B--2---:R-:W-:Y:S01]  /*0c10*/  LOP3.LUT R14, R12, R17, RZ, 0x3c, !PT ;  /* 0x000000110c0e7212 */ /* 0x004fe200078e3cff */
[----:B------:R-:W-:Y:S01]  /*0c20*/  IMAD.U32 R17, R6, -0x80000000, RZ ;  /* 0x8000000006117824 */ /* 0x000fe200078e00ff */
[----:B------:R-:W-:Y:S01]  /*0c30*/  LOP3.LUT R19, R12, R19, RZ, 0x3c, !PT ;  /* 0x000000130c137212 */ /* 0x000fe200078e3cff */
[----:B------:R-:W-:Y:S02]  /*0c40*/  IMAD.MOV.U32 R6, RZ, RZ, 0x3e800000 ;  /* 0x3e800000ff067424 */ /* 0x000fe400078e00ff */
[----:B------:R-:W-:Y:S02]  /*0c50*/  IMAD.U32 R14, R14, -0x80000000, RZ ;  /* 0x800000000e0e7824 */ /* 0x000fe400078e00ff */
[----:B------:R-:W-:Y:S01]  /*0c60*/  IMAD.U32 R19, R19, -0x80000000, RZ ;  /* 0x8000000013137824 */ /* 0x000fe200078e00ff */
[----:B------:R-:W-:-:S02]  /*0c70*/  LOP3.LUT R16, R6, 0x80000000, R17, 0xb8, !PT ;  /* 0x8000000006107812 */ /* 0x000fc400078eb811 */
[C---:B------:R-:W-:Y:S02]  /*0c80*/  LOP3.LUT R17, R6.reuse, 0x80000000, R8, 0xb8, !PT ;  /* 0x8000000006117812 */ /* 0x040fe400078eb808 */
[C---:B------:R-:W-:Y:S02]  /*0c90*/  LOP3.LUT R15, R6.reuse, 0x80000000, R15, 0xb8, !PT ;  /* 0x80000000060f7812 */ /* 0x040fe400078eb80f */
[C---:B------:R-:W-:Y:S02]  /*0ca0*/  LOP3.LUT R20, R6.reuse, 0x80000000, R20, 0xb8, !PT ;  /* 0x8000000006147812 */ /* 0x040fe400078eb814 */
[C---:B------:R-:W-:Y:S02]  /*0cb0*/  LOP3.LUT R13, R6.reuse, 0x80000000, R13, 0xb8, !PT ;  /* 0x80000000060d7812 */ /* 0x040fe400078eb80d */
[C---:B------:R-:W-:Y:S02]  /*0cc0*/  LOP3.LUT R21, R6.reuse, 0x80000000, R21, 0xb8, !PT ;  /* 0x8000000006157812 */ /* 0x040fe400078eb815 */
        /* <DEDUP_REMOVED lines=9> */
[----:B------:R-:W-:Y:S02]  /*0d60*/  LOP3.LUT R6, R6, 0x80000000, R19, 0xb8, !PT ;  /* 0x8000000006067812 */ /* 0x000fe400078eb813 */
[----:B------:R-:W-:Y:S02]  /*0d70*/  F2FP.BF16.F32.PACK_AB R16, R15, R16 ;  /* 0x000000100f10723e */ /* 0x000fe400000010ff */
[----:B------:R-:W-:Y:S02]  /*0d80*/  F2FP.BF16.F32.PACK_AB R20, R20, R13 ;  /* 0x0000000d1414723e */ /* 0x000fe400000010ff */
[----:B------:R-:W-:-:S02]  /*0d90*/  F2FP.BF16.F32.PACK_AB R17, R26, R17 ;  /* 0x000000111a11723e */ /* 0x000fc400000010ff */
[----:B------:R-:W-:Y:S02]  /*0da0*/  F2FP.BF16.F32.PACK_AB R21, R14, R21 ;  /* 0x000000150e15723e */ /* 0x000fe400000010ff */
[----:B------:R-:W-:Y:S02]  /*0db0*/  F2FP.BF16.F32.PACK_AB R8, R7, R8 ;  /* 0x000000080708723e */ /* 0x000fe400000010ff */
[----:B------:R-:W-:Y:S02]  /*0dc0*/  F2FP.BF16.F32.PACK_AB R24, R24, R5 ;  /* 0x000000051818723e */ /* 0x000fe400000010ff */
[----:B------:R-:W-:Y:S02]  /*0dd0*/  F2FP.BF16.F32.PACK_AB R9, R12, R9 ;  /* 0x000000090c09723e */ /* 0x000fe400000010ff */
[----:B------:R-:W-:-:S07]  /*0de0*/  F2FP.BF16.F32.PACK_AB R25, R6, R25 ;  /* 0x000000190619723e */ /* 0x000fce00000010ff */
.L_x_32:
[----:B------:R-:W1:Y:S01]  /*0df0*/  S2R R19, SR_LANEID ;  /* 0x0000000000137919 */ /* 0x000e620000000000 */
[----:B------:R-:W2:Y:S01]  /*0e00*/  S2UR UR6, SR_SWINHI ;  /* 0x00000000000679c3 */ /* 0x000ea20000002f00 */
[----:B------:R-:W-:-:S04]  /*0e10*/  DEPBAR.LE SB0, 0x0 ;  /* 0x000080000000791a */ /* 0x000fc80000000000 */
[----:B------:R-:W-:Y:S01]  /*0e20*/  SHF.R.U32.HI R22, RZ, 0x1, R22 ;  /* 0x00000001ff167819 */ /* 0x000fe20000011616 */
[----:B------:R-:W-:Y:S01]  /*0e30*/  IMAD.MOV.U32 R27, RZ, RZ, RZ ;  /* 0x000000ffff1b7224 */ /* 0x000fe200078e00ff */
[----:B------:R-:W-:Y:S01]  /*0e40*/  UMOV UR4, UR4 ;  /* 0x0000000400047c82 */ /* 0x000fe20008000000 */
[----:B--2---:R-:W-:Y:S01]  /*0e50*/  UMOV UR5, UR6 ;  /* 0x0000000600057c82 */ /* 0x004fe20008000000 */
[----:B------:R-:W-:Y:S01]  /*0e60*/  LEA R4, R4, UR4, 0x1 ;  /* 0x0000000404047c11 */ /* 0x000fe2000f8e08ff */
[----:B------:R-:W-:Y:S02]  /*0e70*/  ULDC.64 UR4, c[0x0][0x220] ;  /* 0x0000880000047ab9 */ /* 0x000fe40000000a00 */
[----:B------:R-:W-:Y:S02]  /*0e80*/  LEA R23, P0, R10, UR4, 0x1 ;  /* 0x000000040a177c11 */ /* 0x000fe4000f8008ff */
[----:B-1----:R-:W-:Y:S02]  /*0e90*/  SHF.R.U32.HI R5, RZ, 0x3, R19 ;  /* 0x00000003ff057819 */ /* 0x002fe40000011613 */
[----:B------:R-:W-:-:S02]  /*0ea0*/  LOP3.LUT R6, R19, 0x7, RZ, 0xc0, !PT ;  /* 0x0000000713067812 */ /* 0x000fc400078ec0ff */
[----:B------:R-:W-:Y:S01]  /*0eb0*/  SHF.R.U32.HI R7, RZ, 0x4, R19 ;  /* 0x00000004ff077819 */ /* 0x000fe20000011613 */
[----:B------:R-:W-:Y:S01]  /*0ec0*/  IMAD.SHL.U32 R5, R5, 0x8, RZ ;  /* 0x0000000805057824 */ /* 0x000fe200078e00ff */
[----:B------:R-:W-:Y:S01]  /*0ed0*/  LEA.HI.X R3, R10, UR5, R3, 0x1, P0 ;  /* 0x000000050a037c11 */ /* 0x000fe200080f0c03 */
[----:B------:R-:W-:Y:S02]  /*0ee0*/  ULDC.64 UR4, c[0x0][0x218] ;  /* 0x0000860000047ab9 */ /* 0x000fe40000000a00 */
[----:B------:R-:W-:Y:S01]  /*0ef0*/  IMAD.SHL.U32 R7, R7, 0x8, RZ ;  /* 0x0000000807077824 */ /* 0x000fe200078e00ff */
[----:B------:R-:W-:-:S05]  /*0f00*/  LOP3.LUT R6, R5, 0x8, R6, 0xe2, !PT ;  /* 0x0000000805067812 */ /* 0x000fca00078ee206 */
[----:B------:R-:W-:-:S04]  /*0f10*/  IMAD R7, R6, 0x10, R7 ;  /* 0x0000001006077824 */ /* 0x000fc800078e0207 */
[----:B------:R-:W-:Y:S01]  /*0f20*/  IMAD.U32 R26, R7, 0x2, R4 ;  /* 0x00000002071a7824 */ /* 0x000fe200078e0004 */
[----:B------:R-:W-:-:S04]  /*0f30*/  NOP ;  /* 0x0000000000007918 */ /* 0x000fc80000000000 */
[----:B------:R1:W2:Y:S02]  /*0f40*/  LDSM.16.M88.4 R12, [R26] ;  /* 0x000000001a0c783b */ /* 0x0002a40000000200 */
[----:B-1----:R-:W-:Y:S02]  /*0f50*/  LOP3.LUT R26, R19, 0x3, RZ, 0xc0, !PT ;  /* 0x00000003131a7812 */ /* 0x002fe400078ec0ff */
[----:B------:R-:W-:-:S05]  /*0f60*/  SHF.R.U32.HI R19, RZ, 0x2, R19 ;  /* 0x00000002ff137819 */ /* 0x000fca0000011613 */
[----:B------:R-:W-:Y:S01]  /*0f70*/  IMAD.WIDE.U32 R28, R19, R22, R26 ;  /* 0x00000016131c7225 */ /* 0x000fe200078e001a */
[----:B--2---:R-:W-:Y:S01]  /*0f80*/  MOVM.16.MT88 R4, R12 ;  /* 0x000000000c04723a */ /* 0x004fe20000000000 */
[C---:B------:R-:W-:Y:S06]  /*0f90*/  HMMA.16816.F32.BF16 R8, R12.reuse, R8, RZ ;  /* 0x000000080c08723c */ /* 0x040fec00000418ff */
[----:B------:R-:W-:Y:S04]  /*0fa0*/  MOVM.16.MT88 R6, R13 ;  /* 0x000000000d06723a */ /* 0x000fe80000000000 */
[----:B------:R-:W-:Y:S04]  /*0fb0*/  MOVM.16.MT88 R5, R14 ;  /* 0x000000000e05723a */ /* 0x000fe80000000000 */
[----:B------:R1:W2:Y:S02]  /*0fc0*/  MOVM.16.MT88 R7, R15 ;  /* 0x000000000f07723a */ /* 0x0002a40000000000 */
[----:B-1----:R-:W-:Y:S08]  /*0fd0*/  HMMA.16816.F32.BF16 R12, R12, R24, RZ ;  /* 0x000000180c0c723c */ /* 0x002ff000000418ff */
[----:B------:R-:W-:-:S02]  /*0fe0*/  F2FP.BF16.F32.PACK_AB R9, R9, R8 ;  /* 0x000000080909723e */ /* 0x000fc400000010ff */
[----:B------:R-:W-:Y:S02]  /*0ff0*/  SHF.R.U32.HI R24, RZ, 0x1, R18 ;  /* 0x00000001ff187819 */ /* 0x000fe40000011612 */
[----:B------:R-:W-:-:S03]  /*1000*/  F2FP.BF16.F32.PACK_AB R10, R11, R10 ;  /* 0x0000000a0b0a723e */ /* 0x000fc600000010ff */
[----:B------:R-:W-:Y:S02]  /*1010*/  IMAD.WIDE.U32 R26, R19, R24, R26 ;  /* 0x00000018131a7225 */ /* 0x000fe400078e001a */
[C---:B--2---:R-:W-:Y:S06]  /*1020*/  HMMA.16816.F32.BF16 R16, R4.reuse, R16, RZ ;  /* 0x000000100410723c */ /* 0x044fec00000418ff */
[----:B------:R-:W-:Y:S01]  /*1030*/  HMMA.16816.F32.BF16 R4, R4, R20, RZ ;  /* 0x000000140404723c */ /* 0x000fe200000418ff */
[----:B------:R-:W-:Y:S02]  /*1040*/  F2FP.BF16.F32.PACK_AB R13, R13, R12 ;  /* 0x0000000c0d0d723e */ /* 0x000fe400000010ff */
[----:B------:R-:W-:-:S04]  /*1050*/  F2FP.BF16.F32.PACK_AB R15, R15, R14 ;  /* 0x0000000e0f0f723e */ /* 0x000fc800000010ff */
[----:B------:R-:W-:-:S04]  /*1060*/  IADD3 R21, P0, R2, UR4, RZ ;  /* 0x0000000402157c10 */ /* 0x000fc8000ff1e0ff */
[----:B------:R-:W-:Y:S02]  /*1070*/  IADD3.X R25, R0, UR5, RZ, P0, !PT ;  /* 0x0000000500197c10 */ /* 0x000fe400087fe4ff */
[----:B------:R-:W-:-:S04]  /*1080*/  LEA R20, P0, R28, R21, 0x2 ;  /* 0x000000151c147211 */ /* 0x000fc800078010ff */
[----:B------:R-:W-:Y:S02]  /*1090*/  LEA.HI.X R21, R28, R25, R29, 0x2, P0 ;  /* 0x000000191c157211 */ /* 0x000fe400000f141d */
[----:B------:R-:W-:Y:S02]  /*10a0*/  LEA R2, P0, R26, R23, 0x2 ;  /* 0x000000171a027211 */ /* 0x000fe400078010ff */
[----:B------:R-:W-:Y:S01]  /*10b0*/  F2FP.BF16.F32.PACK_AB R17, R17, R16 ;  /* 0x000000101111723e */ /* 0x000fe200000010ff */
[----:B------:R-:W-:Y:S01]  /*10c0*/  IMAD.WIDE.U32 R22, R22, 0x20, R20 ;  /* 0x0000002016167825 */ /* 0x000fe200078e0014 */
[----:B------:R-:W-:Y:S01]  /*10d0*/  LEA.HI.X R3, R26, R3, R27, 0x2, P0 ;  /* 0x000000031a037211 */ /* 0x000fe200000f141b */
[----:B------:R-:W-:Y:S01]  /*10e0*/  STG.E desc[UR8][R20.64], R9 ;  /* 0x0000000914007986 */ /* 0x000fe2000c101908 */
[----:B------:R-:W-:Y:S02]  /*10f0*/  F2FP.BF16.F32.PACK_AB R19, R19, R18 ;  /* 0x000000121313723e */ /* 0x000fe400000010ff */
[----:B------:R-:W-:Y:S01]  /*1100*/  F2FP.BF16.F32.PACK_AB R5, R5, R4 ;  /* 0x000000040505723e */ /* 0x000fe200000010ff */
[----:B------:R-:W-:Y:S01]  /*1110*/  IMAD.WIDE.U32 R24, R24, 0x20, R2 ;  /* 0x0000002018187825 */ /* 0x000fe200078e0002 */
[----:B------:R-:W-:Y:S01]  /*1120*/  STG.E desc[UR8][R22.64], R10 ;  /* 0x0000000a16007986 */ /* 0x000fe2000c101908 */
[----:B------:R-:W-:-:S03]  /*1130*/  F2FP.BF16.F32.PACK_AB R7, R7, R6 ;  /* 0x000000060707723e */ /* 0x000fc600000010ff */
[----:B------:R-:W-:Y:S04]  /*1140*/  STG.E desc[UR8][R20.64+0x10], R13 ;  /* 0x0000100d14007986 */ /* 0x000fe8000c101908 */
[----:B------:R-:W-:Y:S04]  /*1150*/  STG.E desc[UR8][R22.64+0x10], R15 ;  /* 0x0000100f16007986 */ /* 0x000fe8000c101908 */
[----:B------:R-:W-:Y:S04]  /*1160*/  STG.E desc[UR8][R2.64], R17 ;  /* 0x0000001102007986 */ /* 0x000fe8000c101908 */
[----:B------:R-:W-:Y:S04]  /*1170*/  STG.E desc[UR8][R24.64], R19 ;  /* 0x0000001318007986 */ /* 0x000fe8000c101908 */
[----:B------:R-:W-:Y:S04]  /*1180*/  STG.E desc[UR8][R2.64+0x10], R5 ;  /* 0x0000100502007986 */ /* 0x000fe8000c101908 */
[----:B------:R-:W-:Y:S01]  /*1190*/  STG.E desc[UR8][R24.64+0x10], R7 ;  /* 0x0000100718007986 */ /* 0x000fe2000c101908 */
[----:B------:R-:W-:Y:S05]  /*11a0*/  EXIT ;  /* 0x000000000000794d */ /* 0x000fea0003800000 */
.L_x_33:
        /* <DEDUP_REMOVED lines=13> */
.L_x_46:


//--------------------- .text._ZN18transformer_engine54_GLOBAL__N__9c5707b3_21_hadamard_transform_cu_748ca6b514ZeroAmaxKernelEPfS1_S1_ --------------------------
	.section	.text._ZN18transformer_engine54_GLOBAL__N__9c5707b3_21_hadamard_transform_cu_748ca6b514ZeroAmaxKernelEPfS1_S1_,"ax",@progbits
	.align	128
.text._ZN18transformer_engine54_GLOBAL__N__9c5707b3_21_hadamard_transform_cu_748ca6b514ZeroAmaxKernelEPfS1_S1_:
        .type           _ZN18transformer_engine54_GLOBAL__N__9c5707b3_21_hadamard_transform_cu_748ca6b514ZeroAmaxKernelEPfS1_S1_,@function
        .size           _ZN18transformer_engine54_GLOBAL__N__9c5707b3_21_hadamard_transform_cu_748ca6b514ZeroAmaxKernelEPfS1_S1_,(.L_x_47 - _ZN18transformer_engine54_GLOBAL__N__9c5707b3_21_hadamard_transform_cu_748ca6b514ZeroAmaxKernelEPfS1_S1_)
        .other          _ZN18transformer_engine54_GLOBAL__N__9c5707b3_21_hadamard_transform_cu_748ca6b514ZeroAmaxKernelEPfS1_S1_,@"STO_CUDA_ENTRY STV_DEFAULT"
_ZN18transformer_engine54_GLOBAL__N__9c5707b3_21_hadamard_transform_cu_748ca6b514ZeroAmaxKernelEPfS1_S1_:
[----:B------:R-:W-:Y:S01]  /*0000*/  LDC R1, c[0x0][0x28] ;  /* 0x00000a00ff017b82 */ /* 0x000fe20000000800 */
[----:B------:R-:W-:Y:S01]  /*0010*/  ULDC.64 UR4, c[0x0][0x210] ;  /* 0x0000840000047ab9 */ /* 0x000fe20000000a00 */
[----:B------:R-:W-:Y:S01]  /*0020*/  ULDC.64 UR6, c[0x0][0x218] ;  /* 0x0000860000067ab9 */ /* 0x000fe20000000a00 */
[----:B------:R-:W-:Y:S02]  /*0030*/  ISETP.NE.U32.AND P0, PT, RZ, UR4, PT ;  /* 0x00000004ff007c0c */ /* 0x000fe4000bf05070 */
[----:B------:R-:W-:Y:S02]  /*0040*/  ISETP.NE.U32.AND P1, PT, RZ, UR6, PT ;  /* 0x00000006ff007c0c */ /* 0x000fe4000bf25070 */
[----:B------:R-:W-:Y:S01]  /*0050*/  ISETP.NE.AND.EX P0, PT, RZ, UR5, PT, P0 ;  /* 0x00000005ff007c0c */ /* 0x000fe2000bf05300 */
[----:B------:R-:W-:Y:S01]  /*0060*/  ULDC.64 UR4, c[0x0][0x220] ;  /* 0x0000880000047ab9 */ /* 0x000fe20000000a00 */
[----:B------:R-:W-:Y:S02]  /*0070*/  ISETP.NE.AND.EX P1, PT, RZ, UR7, PT, P1 ;  /* 0x00000007ff007c0c */ /* 0x000fe4000bf25310 */
[----:B------:R-:W-:-:S04]  /*0080*/  ISETP.NE.U32.AND P2, PT, RZ, UR4, PT ;  /* 0x00000004ff007c0c */ /* 0x000fc8000bf45070 */
[----:B------:R-:W-:Y:S01]  /*0090*/  ISETP.NE.AND.EX P2, PT, RZ, UR5, PT, P2 ;  /* 0x00000005ff007c0c */ /* 0x000fe2000bf45320 */
[----:B------:R-:W-:-:S04]  /*00a0*/  ULDC.64 UR4, c[0x0][0x208] ;  /* 0x0000820000047ab9 */ /* 0x000fc80000000a00 */
[----:B------:R-:W0:Y:S08]  /*00b0*/  @P0 LDC.64 R2, c[0x0][0x210] ;  /* 0x00008400ff020b82 */ /* 0x000e300000000a00 */
[----:B------:R-:W1:Y:S01]  /*00c0*/  @P1 LDC.64 R4, c[0x0][0x218] ;  /* 0x00008600ff041b82 */ /* 0x000e620000000a00 */
[----:B0-----:R0:W-:Y:S04]  /*00d0*/  @P0 STG.E desc[UR4][R2.64], RZ ;  /* 0x000000ff02000986 */ /* 0x0011e8000c101904 */
[----:B-1----:R0:W-:Y:S01]  /*00e0*/  @P1 STG.E desc[UR4][R4.64], RZ ;  /* 0x000000ff04001986 */ /* 0x0021e2000c101904 */
[----:B------:R-:W-:Y:S05]  /*00f0*/  @!P2 EXIT ;  /* 0x000000000000a94d */ /* 0x000fea0003800000 */
[----:B0-----:R-:W0:Y:S02]  /*0100*/  LDC.64 R2, c[0x0][0x220] ;  /* 0x00008800ff027b82 */ /* 0x001e240000000a00 */
[----:B0-----:R-:W-:Y:S01]  /*0110*/  STG.E desc[UR4][R2.64], RZ ;  /* 0x000000ff02007986 */ /* 0x001fe2000c101904 */
[----:B------:R-:W-:Y:S05]  /*0120*/  EXIT ;  /* 0x000000000000794d */ /* 0x000fea0003800000 */
.L_x_34:
        /* <DEDUP_REMOVED lines=13> */
.L_x_47:


//--------------------- .nv.global.init           --------------------------
	.section	.nv.global.init,"aw",@progbits
.nv.global.init:
	.type		$str$3,@object
	.size		$str$3,(__unnamed_3 - $str$3)
$str$3:
        /*0000*/ 	.byte	0x30, 0x00
	.type		__unnamed_3,@object
	.size		__unnamed_3,(__unnamed_11 - __unnamed_3)
__unnamed_3:
        /*0002*/ 	.byte	0x48, 0x61, 0x64, 0x61, 0x6d, 0x61, 0x72, 0x64, 0x41, 0x6d, 0x61, 0x78, 0x54, 0x6d, 0x61, 0x4b
        /*0012*/ 	.byte	0x65, 0x72, 0x6e, 0x65, 0x6c, 0x00
	.type		__unnamed_11,@object
	.size		__unnamed_11,(__unnamed_15 - __unnamed_11)
__unnamed_11:
        /*0018*/ 	.byte	0x48, 0x61, 0x64, 0x61, 0x6d, 0x61, 0x72, 0x64, 0x41, 0x6d, 0x61, 0x78, 0x54, 0x6d, 0x61, 0x4b
        /*0028*/ 	.byte	0x65, 0x72, 0x6e, 0x65, 0x6c, 0x00
	.type		__unnamed_15,@object
	.size		__unnamed_15,(__unnamed_7 - __unnamed_15)
__unnamed_15:
        /*002e*/ 	.byte	0x48, 0x61, 0x64, 0x61, 0x6d, 0x61, 0x72, 0x64, 0x41, 0x6d, 0x61, 0x78, 0x54, 0x6d, 0x61, 0x4b
        /*003e*/ 	.byte	0x65, 0x72, 0x6e, 0x65, 0x6c, 0x00
	.type		__unnamed_7,@object
	.size		__unnamed_7,(__unnamed_1 - __unnamed_7)
__unnamed_7:
        /*0044*/ 	.byte	0x48, 0x61, 0x64, 0x61, 0x6d, 0x61, 0x72, 0x64, 0x41, 0x6d, 0x61, 0x78, 0x54, 0x6d, 0x61, 0x4b
        /*0054*/ 	.byte	0x65, 0x72, 0x6e, 0x65, 0x6c, 0x00
	.type		__unnamed_1,@object
	.size		__unnamed_1,(__unnamed_9 - __unnamed_1)
__unnamed_1:
        /*005a*/ 	.byte	0x48, 0x61, 0x64, 0x61, 0x6d, 0x61, 0x72, 0x64, 0x41, 0x6d, 0x61, 0x78, 0x54, 0x6d, 0x61, 0x4b
        /*006a*/ 	.byte	0x65, 0x72, 0x6e, 0x65, 0x6c, 0x00
	.type		__unnamed_9,@object
	.size		__unnamed_9,(__unnamed_13 - __unnamed_9)
__unnamed_9:
        /*0070*/ 	.byte	0x48, 0x61, 0x64, 0x61, 0x6d, 0x61, 0x72, 0x64, 0x41, 0x6d, 0x61, 0x78, 0x54, 0x6d, 0x61, 0x4b
        /*0080*/ 	.byte	0x65, 0x72, 0x6e, 0x65, 0x6c, 0x00
	.type		__unnamed_13,@object
	.size		__unnamed_13,(__unnamed_5 - __unnamed_13)
__unnamed_13:
        /*0086*/ 	.byte	0x48, 0x61, 0x64, 0x61, 0x6d, 0x61, 0x72, 0x64, 0x41, 0x6d, 0x61, 0x78, 0x54, 0x6d, 0x61, 0x4b
        /*0096*/ 	.byte	0x65, 0x72, 0x6e, 0x65, 0x6c, 0x00
	.type		__unnamed_5,@object
	.size		__unnamed_5,($str$2 - __unnamed_5)
__unnamed_5:
        /*009c*/ 	.byte	0x48, 0x61, 0x64, 0x61, 0x6d, 0x61, 0x72, 0x64, 0x41, 0x6d, 0x61, 0x78, 0x54, 0x6d, 0x61, 0x4b
        /*00ac*/ 	.byte	0x65, 0x72, 0x6e, 0x65, 0x6c, 0x00
	.type		$str$2,@object
	.size		$str$2,($str - $str$2)
$str$2:
        /*00b2*/ 	.byte	0x4b, 0x65, 0x72, 0x6e, 0x65, 0x6c, 0x20, 0x69, 0x73, 0x20, 0x6f, 0x6e, 0x6c, 0x79, 0x20, 0x73
        /*00c2*/ 	.byte	0x75, 0x70, 0x70, 0x6f, 0x72, 0x74, 0x65, 0x64, 0x20, 0x6f, 0x6e, 0x20, 0x53, 0x4d, 0x20, 0x31
        /*00d2*/ 	.byte	0x30, 0x2e, 0x30, 0x2b, 0x2e, 0x00
	.type		$str,@object
	.size		$str,($str$1 - $str)
$str:
        /*00d8*/ 	.byte	0x25, 0x73, 0x3a, 0x25, 0x64, 0x20, 0x69, 0x6e, 0x20, 0x66, 0x75, 0x6e, 0x63, 0x74, 0x69, 0x6f
        /*00e8*/ 	.byte	0x6e, 0x20, 0x25, 0x73, 0x20, 0x28, 0x74, 0x68, 0x72, 0x65, 0x61, 0x64, 0x20, 0x28, 0x25, 0x64
        /*00f8*/ 	.byte	0x2c, 0x25, 0x64, 0x2c, 0x25, 0x64, 0x29, 0x2c, 0x20, 0x62, 0x6c, 0x6f, 0x63, 0x6b, 0x20, 0x28
        /*0108*/ 	.byte	0x25, 0x64, 0x2c, 0x25, 0x64, 0x2c, 0x25, 0x64, 0x29, 0x29, 0x3a, 0x20, 0x25, 0x73, 0x0a, 0x00
	.type		$str$1,@object
	.size		$str$1,(__unnamed_2 - $str$1)
$str$1:
        /*0118*/ 	.byte	0x2f, 0x74, 0x6d, 0x70, 0x2f, 0x74, 0x65, 0x5f, 0x63, 0x6f, 0x6d, 0x70, 0x69, 0x6c, 0x65, 0x5f
        /*0128*/ 	.byte	0x73, 0x72, 0x63, 0x2f, 0x74, 0x72, 0x61, 0x6e, 0x73, 0x66, 0x6f, 0x72, 0x6d, 0x65, 0x72, 0x5f
        /*0138*/ 	.byte	0x65, 0x6e, 0x67, 0x69, 0x6e, 0x65, 0x2f, 0x63, 0x6f, 0x6d, 0x6d, 0x6f, 0x6e, 0x2f, 0x68, 0x61
        /*0148*/ 	.byte	0x64, 0x61, 0x6d, 0x61, 0x72, 0x64, 0x5f, 0x74, 0x72, 0x61, 0x6e, 0x73, 0x66, 0x6f, 0x72, 0x6d
        /*0158*/ 	.byte	0x2f, 0x68, 0x61, 0x64, 0x61, 0x6d, 0x61, 0x72, 0x64, 0x5f, 0x74, 0x72, 0x61, 0x6e, 0x73, 0x66
        /*0168*/ 	.byte	0x6f, 0x72, 0x6d, 0x2e, 0x63, 0x75, 0x00
	.type		__unnamed_2,@object
	.size		__unnamed_2,(__unnamed_4 - __unnamed_2)
__unnamed_2:
        /*016f*/ 	.byte	0x76, 0x6f, 0x69, 0x64, 0x20, 0x74, 0x72, 0x61, 0x6e, 0x73, 0x66, 0x6f, 0x72, 0x6d, 0x65, 0x72
        /* <DEDUP_REMOVED lines=28> */
        /*033f*/ 	.byte	0x61, 0x78, 0x20, 0x3d, 0x20, 0x74, 0x72, 0x75, 0x65, 0x5d, 0x00
	.type		__unnamed_4,@object
	.size		__unnamed_4,(__unnamed_10 - __unnamed_4)
__unnamed_4:
        /* <DEDUP_REMOVED lines=29> */
        /*051a*/ 	.byte	0x6d, 0x61, 0x78, 0x20, 0x3d, 0x20, 0x74, 0x72, 0x75, 0x65, 0x5d, 0x00
	.type		__unnamed_10,@object
	.size		__unnamed_10,(__unnamed_6 - __unnamed_10)
__unnamed_10:
        /* <DEDUP_REMOVED lines=30> */
	.type		__unnamed_6,@object
	.size		__unnamed_6,(__unnamed_12 - __unnamed_6)
__unnamed_6:
        /* <DEDUP_REMOVED lines=30> */
	.type		__unnamed_12,@object
	.size		__unnamed_12,(__unnamed_8 - __unnamed_12)
__unnamed_12:
        /* <DEDUP_REMOVED lines=29> */
        /*0aae*/ 	.byte	0x6d, 0x61, 0x78, 0x20, 0x3d, 0x20, 0x66, 0x61, 0x6c, 0x73, 0x65, 0x5d, 0x00
	.type		__unnamed_8,@object
	.size		__unnamed_8,(__unnamed_14 - __unnamed_8)
__unnamed_8:
        /* <DEDUP_REMOVED lines=30> */
	.type		__unnamed_14,@object
	.size		__unnamed_14,(__unnamed_16 - __unnamed_14)
__unnamed_14:
        /* <DEDUP_REMOVED lines=30> */
	.type		__unnamed_16,@object
	.size		__unnamed_16,(.L_15 - __unnamed_16)
__unnamed_16:
        /* <DEDUP_REMOVED lines=29> */
        /*1045*/ 	.byte	0x41, 0x6d, 0x61, 0x78, 0x20, 0x3d, 0x20, 0x66, 0x61, 0x6c, 0x73, 0x65, 0x5d, 0x00
.L_15:


//--------------------- .nv.shared._ZN18transformer_engine54_GLOBAL__N__9c5707b3_21_hadamard_transform_cu_748ca6b521HadamardAmaxTmaKernelI13__nv_bfloat16Li16ELi128ELi128ELi64ELi64ELi128ELi1ELb0ELb0ELb0EEEv14CUtensorMap_stPfS4_S4_ttmm --------------------------
	.section	.nv.shared._ZN18transformer_engine54_GLOBAL__N__9c5707b3_21_hadamard_transform_cu_748ca6b521HadamardAmaxTmaKernelI13__nv_bfloat16Li16ELi128ELi128ELi64ELi64ELi128ELi1ELb0ELb0ELb0EEEv14CUtensorMap_stPfS4_S4_ttmm,"aw",@nobits
	.sectionflags	@""
	.align	16
	.zero		1024


//--------------------- .nv.shared.reserved.0     --------------------------
	.section	.nv.shared.reserved.0,"aw",@nobits
	.weak		__nv_reservedSMEM_offset_0_alias
	.size		__nv_reservedSMEM_offset_0_alias, 0, 0
	.other		__nv_reservedSMEM_offset_0_alias,@"STO_CUDA_RESERVED_SHARED STV_DEFAULT"
__nv_reservedSMEM_offset_0_alias:
	.zero		0


//--------------------- .nv.shared._ZN18transformer_engine54_GLOBAL__N__9c5707b3_21_hadamard_transform_cu_748ca6b521HadamardAmaxTmaKernelI13__nv_bfloat16Li16ELi128ELi128ELi64ELi64ELi128ELi1ELb1ELb0ELb0EEEv14CUtensorMap_stPfS4_S4_ttmm --------------------------
	.section	.nv.shared._ZN18transformer_engine54_GLOBAL__N__9c5707b3_21_hadamard_transform_cu_748ca6b521HadamardAmaxTmaKernelI13__nv_bfloat16Li16ELi128ELi128ELi64ELi64ELi128ELi1ELb1ELb0ELb0EEEv14CUtensorMap_stPfS4_S4_ttmm,"aw",@nobits
	.sectionflags	@""
	.align	16
	.zero		1024


//--------------------- .nv.shared._ZN18transformer_engine54_GLOBAL__N__9c5707b3_21_hadamard_transform_cu_748ca6b521HadamardAmaxTmaKernelI13__nv_bfloat16Li16ELi128ELi128ELi64ELi64ELi128ELi1ELb0ELb1ELb0EEEv14CUtensorMap_stPfS4_S4_ttmm --------------------------
	.section	.nv.shared._ZN18transformer_engine54_GLOBAL__N__9c5707b3_21_hadamard_transform_cu_748ca6b521HadamardAmaxTmaKernelI13__nv_bfloat16Li16ELi128ELi128ELi64ELi64ELi128ELi1ELb0ELb1ELb0EEEv14CUtensorMap_stPfS4_S4_ttmm,"aw",@nobits
	.sectionflags	@""
	.align	16
	.zero		1024


//--------------------- .nv.shared._ZN18transformer_engine54_GLOBAL__N__9c5707b3_21_hadamard_transform_cu_748ca6b521HadamardAmaxTmaKernelI13__nv_bfloat16Li16ELi128ELi128ELi64ELi64ELi128ELi1ELb1ELb1ELb0EEEv14CUtensorMap_stPfS4_S4_ttmm --------------------------
	.section	.nv.shared._ZN18transformer_engine54_GLOBAL__N__9c5707b3_21_hadamard_transform_cu_748ca6b521HadamardAmaxTmaKernelI13__nv_bfloat16Li16ELi128ELi128ELi64ELi64ELi128ELi1ELb1ELb1ELb0EEEv14CUtensorMap_stPfS4_S4_ttmm,"aw",@nobits
	.sectionflags	@""
	.align	16
	.zero		1024


//--------------------- .nv.shared._ZN18transformer_engine54_GLOBAL__N__9c5707b3_21_hadamard_transform_cu_748ca6b521HadamardAmaxTmaKernelI13__nv_bfloat16Li16ELi128ELi128ELi64ELi64ELi128ELi1ELb0ELb0ELb1EEEv14CUtensorMap_stPfS4_S4_ttmm --------------------------
	.section	.nv.shared._ZN18transformer_engine54_GLOBAL__N__9c5707b3_21_hadamard_transform_cu_748ca6b521HadamardAmaxTmaKernelI13__nv_bfloat16Li16ELi128ELi128ELi64ELi64ELi128ELi1ELb0ELb0ELb1EEEv14CUtensorMap_stPfS4_S4_ttmm,"aw",@nobits
	.sectionflags	@""
	.align	16
	.zero		1024


//--------------------- .nv.shared._ZN18transformer_engine54_GLOBAL__N__9c5707b3_21_hadamard_transform_cu_748ca6b521HadamardAmaxTmaKernelI13__nv_bfloat16Li16ELi128ELi128ELi64ELi64ELi128ELi1ELb1ELb0ELb1EEEv14CUtensorMap_stPfS4_S4_ttmm --------------------------
	.section	.nv.shared._ZN18transformer_engine54_GLOBAL__N__9c5707b3_21_hadamard_transform_cu_748ca6b521HadamardAmaxTmaKernelI13__nv_bfloat16Li16ELi128ELi128ELi64ELi64ELi128ELi1ELb1ELb0ELb1EEEv14CUtensorMap_stPfS4_S4_ttmm,"aw",@nobits
	.sectionflags	@""
	.align	16
	.zero		1024


//--------------------- .nv.shared._ZN18transformer_engine54_GLOBAL__N__9c5707b3_21_hadamard_transform_cu_748ca6b521HadamardAmaxTmaKernelI13__nv_bfloat16Li16ELi128ELi128ELi64ELi64ELi128ELi1ELb0ELb1ELb1EEEv14CUtensorMap_stPfS4_S4_ttmm --------------------------
	.section	.nv.shared._ZN18transformer_engine54_GLOBAL__N__9c5707b3_21_hadamard_transform_cu_748ca6b521HadamardAmaxTmaKernelI13__nv_bfloat16Li16ELi128ELi128ELi64ELi64ELi128ELi1ELb0ELb1ELb1EEEv14CUtensorMap_stPfS4_S4_ttmm,"aw",@nobits
	.sectionflags	@""
	.align	16
	.zero		1024


//--------------------- .nv.shared._ZN18transformer_engine54_GLOBAL__N__9c5707b3_21_hadamard_transform_cu_748ca6b521HadamardAmaxTmaKernelI13__nv_bfloat16Li16ELi128ELi128ELi64ELi64ELi128ELi1ELb1ELb1ELb1EEEv14CUtensorMap_stPfS4_S4_ttmm --------------------------
	.section	.nv.shared._ZN18transformer_engine54_GLOBAL__N__9c5707b3_21_hadamard_transform_cu_748ca6b521HadamardAmaxTmaKernelI13__nv_bfloat16Li16ELi128ELi128ELi64ELi64ELi128ELi1ELb1ELb1ELb1EEEv14CUtensorMap_stPfS4_S4_ttmm,"aw",@nobits
	.sectionflags	@""
	.align	16
	.zero		1024


//--------------------- .nv.shared._ZN18transformer_engine54_GLOBAL__N__9c5707b3_21_hadamard_transform_cu_748ca6b523HadamardTransformKernelI13__nv_bfloat16Li16ELb0ELb0ELb0ELb0ELb0ELb0ELb1EEEvPKT_PS3_S6_ttmmPfS7_b --------------------------
	.section	.nv.shared._ZN18transformer_engine54_GLOBAL__N__9c5707b3_21_hadamard_transform_cu_748ca6b523HadamardTransformKernelI13__nv_bfloat16Li16ELb0ELb0ELb0ELb0ELb0ELb0ELb1EEEvPKT_PS3_S6_ttmmPfS7_b,"aw",@nobits
	.sectionflags	@""
	.align	16
	.zero		1024


//--------------------- .nv.shared._ZN18transformer_engine54_GLOBAL__N__9c5707b3_21_hadamard_transform_cu_748ca6b523HadamardTransformKernelI13__nv_bfloat16Li16ELb1ELb0ELb1ELb0ELb0ELb0ELb1EEEvPKT_PS3_S6_ttmmPfS7_b --------------------------
	.section	.nv.shared._ZN18transformer_engine54_GLOBAL__N__9c5707b3_21_hadamard_transform_cu_748ca6b523HadamardTransformKernelI13__nv_bfloat16Li16ELb1ELb0ELb1ELb0ELb0ELb0ELb1EEEvPKT_PS3_S6_ttmmPfS7_b,"aw",@nobits
	.sectionflags	@""
	.align	16
	.zero		1024


//--------------------- .nv.shared._ZN18transformer_engine54_GLOBAL__N__9c5707b3_21_hadamard_transform_cu_748ca6b523HadamardTransformKernelI13__nv_bfloat16Li16ELb0ELb1ELb0ELb1ELb0ELb0ELb1EEEvPKT_PS3_S6_ttmmPfS7_b --------------------------
	.section	.nv.shared._ZN18transformer_engine54_GLOBAL__N__9c5707b3_21_hadamard_transform_cu_748ca6b523HadamardTransformKernelI13__nv_bfloat16Li16ELb0ELb1ELb0ELb1ELb0ELb0ELb1EEEvPKT_PS3_S6_ttmmPfS7_b,"aw",@nobits
	.sectionflags	@""
	.align	16
	.zero		1024


//--------------------- .nv.shared._ZN18transformer_engine54_GLOBAL__N__9c5707b3_21_hadamard_transform_cu_748ca6b523HadamardTransformKernelI13__nv_bfloat16Li16ELb1ELb1ELb1ELb1ELb0ELb0ELb1EEEvPKT_PS3_S6_ttmmPfS7_b --------------------------
	.section	.nv.shared._ZN18transformer_engine54_GLOBAL__N__9c5707b3_21_hadamard_transform_cu_748ca6b523HadamardTransformKernelI13__nv_bfloat16Li16ELb1ELb1ELb1ELb1ELb0ELb0ELb1EEEvPKT_PS3_S6_ttmmPfS7_b,"aw",@nobits
	.sectionflags	@""
	.align	16
	.zero		1024


//--------------------- .nv.shared._ZN18transformer_engine54_GLOBAL__N__9c5707b3_21_hadamard_transform_cu_748ca6b514ZeroAmaxKernelEPfS1_S1_ --------------------------
	.section	.nv.shared._ZN18transformer_engine54_GLOBAL__N__9c5707b3_21_hadamard_transform_cu_748ca6b514ZeroAmaxKernelEPfS1_S1_,"aw",@nobits
	.sectionflags	@""
	.align	16
	.zero		1024


//--------------------- .nv.constant0._ZN18transformer_engine54_GLOBAL__N__9c5707b3_21_hadamard_transform_cu_748ca6b521HadamardAmaxTmaKernelI13__nv_bfloat16Li16ELi128ELi128ELi64ELi64ELi128ELi1ELb0ELb0ELb0EEEv14CUtensorMap_stPfS4_S4_ttmm --------------------------
	.section	.nv.constant0._ZN18transformer_engine54_GLOBAL__N__9c5707b3_21_hadamard_transform_cu_748ca6b521HadamardAmaxTmaKernelI13__nv_bfloat16Li16ELi128ELi128ELi64ELi64ELi128ELi1ELb0ELb0ELb0EEEv14CUtensorMap_stPfS4_S4_ttmm,"a",@progbits
	.sectionflags	@""
	.align	4
.nv.constant0._ZN18transformer_engine54_GLOBAL__N__9c5707b3_21_hadamard_transform_cu_748ca6b521HadamardAmaxTmaKernelI13__nv_bfloat16Li16ELi128ELi128ELi64ELi64ELi128ELi1ELb0ELb0ELb0EEEv14CUtensorMap_stPfS4_S4_ttmm:
	.zero		816


//--------------------- .nv.constant0._ZN18transformer_engine54_GLOBAL__N__9c5707b3_21_hadamard_transform_cu_748ca6b521HadamardAmaxTmaKernelI13__nv_bfloat16Li16ELi128ELi128ELi64ELi64ELi128ELi1ELb1ELb0ELb0EEEv14CUtensorMap_stPfS4_S4_ttmm --------------------------
	.section	.nv.constant0._ZN18transformer_engine54_GLOBAL__N__9c5707b3_21_hadamard_transform_cu_748ca6b521HadamardAmaxTmaKernelI13__nv_bfloat16Li16ELi128ELi128ELi64ELi64ELi128ELi1ELb1ELb0ELb0EEEv14CUtensorMap_stPfS4_S4_ttmm,"a",@progbits
	.sectionflags	@""
	.align	4
.nv.constant0._ZN18transformer_engine54_GLOBAL__N__9c5707b3_21_hadamard_transform_cu_748ca6b521HadamardAmaxTmaKernelI13__nv_bfloat16Li16ELi128ELi128ELi64ELi64ELi128ELi1ELb1ELb0ELb0EEEv14CUtensorMap_stPfS4_S4_ttmm:
	.zero		816


//--------------------- .nv.constant0._ZN18transformer_engine54_GLOBAL__N__9c5707b3_21_hadamard_transform_cu_748ca6b521HadamardAmaxTmaKernelI13__nv_bfloat16Li16ELi128ELi128ELi64ELi64ELi128ELi1ELb0ELb1ELb0EEEv14CUtensorMap_stPfS4_S4_ttmm --------------------------
	.section	.nv.constant0._ZN18transformer_engine54_GLOBAL__N__9c5707b3_21_hadamard_transform_cu_748ca6b521HadamardAmaxTmaKernelI13__nv_bfloat16Li16ELi128ELi128ELi64ELi64ELi128ELi1ELb0ELb1ELb0EEEv14CUtensorMap_stPfS4_S4_ttmm,"a",@progbits
	.sectionflags	@""
	.align	4
.nv.constant0._ZN18transformer_engine54_GLOBAL__N__9c5707b3_21_hadamard_transform_cu_748ca6b521HadamardAmaxTmaKernelI13__nv_bfloat16Li16ELi128ELi128ELi64ELi64ELi128ELi1ELb0ELb1ELb0EEEv14CUtensorMap_stPfS4_S4_ttmm:
	.zero		816


//--------------------- .nv.constant0._ZN18transformer_engine54_GLOBAL__N__9c5707b3_21_hadamard_transform_cu_748ca6b521HadamardAmaxTmaKernelI13__nv_bfloat16Li16ELi128ELi128ELi64ELi64ELi128ELi1ELb1ELb1ELb0EEEv14CUtensorMap_stPfS4_S4_ttmm --------------------------
	.section	.nv.constant0._ZN18transformer_engine54_GLOBAL__N__9c5707b3_21_hadamard_transform_cu_748ca6b521HadamardAmaxTmaKernelI13__nv_bfloat16Li16ELi128ELi128ELi64ELi64ELi128ELi1ELb1ELb1ELb0EEEv14CUtensorMap_stPfS4_S4_ttmm,"a",@progbits
	.sectionflags	@""
	.align	4
.nv.constant0._ZN18transformer_engine54_GLOBAL__N__9c5707b3_21_hadamard_transform_cu_748ca6b521HadamardAmaxTmaKernelI13__nv_bfloat16Li16ELi128ELi128ELi64ELi64ELi128ELi1ELb1ELb1ELb0EEEv14CUtensorMap_stPfS4_S4_ttmm:
	.zero		816


//--------------------- .nv.constant0._ZN18transformer_engine54_GLOBAL__N__9c5707b3_21_hadamard_transform_cu_748ca6b521HadamardAmaxTmaKernelI13__nv_bfloat16Li16ELi128ELi128ELi64ELi64ELi128ELi1ELb0ELb0ELb1EEEv14CUtensorMap_stPfS4_S4_ttmm --------------------------
	.section	.nv.constant0._ZN18transformer_engine54_GLOBAL__N__9c5707b3_21_hadamard_transform_cu_748ca6b521HadamardAmaxTmaKernelI13__nv_bfloat16Li16ELi128ELi128ELi64ELi64ELi128ELi1ELb0ELb0ELb1EEEv14CUtensorMap_stPfS4_S4_ttmm,"a",@progbits
	.sectionflags	@""
	.align	4
.nv.constant0._ZN18transformer_engine54_GLOBAL__N__9c5707b3_21_hadamard_transform_cu_748ca6b521HadamardAmaxTmaKernelI13__nv_bfloat16Li16ELi128ELi128ELi64ELi64ELi128ELi1ELb0ELb0ELb1EEEv14CUtensorMap_stPfS4_S4_ttmm:
	.zero		816


//--------------------- .nv.constant0._ZN18transformer_engine54_GLOBAL__N__9c5707b3_21_hadamard_transform_cu_748ca6b521HadamardAmaxTmaKernelI13__nv_bfloat16Li16ELi128ELi128ELi64ELi64ELi128ELi1ELb1ELb0ELb1EEEv14CUtensorMap_stPfS4_S4_ttmm --------------------------
	.section	.nv.constant0._ZN18transformer_engine54_GLOBAL__N__9c5707b3_21_hadamard_transform_cu_748ca6b521HadamardAmaxTmaKernelI13__nv_bfloat16Li16ELi128ELi128ELi64ELi64ELi128ELi1ELb1ELb0ELb1EEEv14CUtensorMap_stPfS4_S4_ttmm,"a",@progbits
	.sectionflags	@""
	.align	4
.nv.constant0._ZN18transformer_engine54_GLOBAL__N__9c5707b3_21_hadamard_transform_cu_748ca6b521HadamardAmaxTmaKernelI13__nv_bfloat16Li16ELi128ELi128ELi64ELi64ELi128ELi1ELb1ELb0ELb1EEEv14CUtensorMap_stPfS4_S4_ttmm:
	.zero		816


//--------------------- .nv.constant0._ZN18transformer_engine54_GLOBAL__N__9c5707b3_21_hadamard_transform_cu_748ca6b521HadamardAmaxTmaKernelI13__nv_bfloat16Li16ELi128ELi128ELi64ELi64ELi128ELi1ELb0ELb1ELb1EEEv14CUtensorMap_stPfS4_S4_ttmm --------------------------
	.section	.nv.constant0._ZN18transformer_engine54_GLOBAL__N__9c5707b3_21_hadamard_transform_cu_748ca6b521HadamardAmaxTmaKernelI13__nv_bfloat16Li16ELi128ELi128ELi64ELi64ELi128ELi1ELb0ELb1ELb1EEEv14CUtensorMap_stPfS4_S4_ttmm,"a",@progbits
	.sectionflags	@""
	.align	4
.nv.constant0._ZN18transformer_engine54_GLOBAL__N__9c5707b3_21_hadamard_transform_cu_748ca6b521HadamardAmaxTmaKernelI13__nv_bfloat16Li16ELi128ELi128ELi64ELi64ELi128ELi1ELb0ELb1ELb1EEEv14CUtensorMap_stPfS4_S4_ttmm:
	.zero		816


//--------------------- .nv.constant0._ZN18transformer_engine54_GLOBAL__N__9c5707b3_21_hadamard_transform_cu_748ca6b521HadamardAmaxTmaKernelI13__nv_bfloat16Li16ELi128ELi128ELi64ELi64ELi128ELi1ELb1ELb1ELb1EEEv14CUtensorMap_stPfS4_S4_ttmm --------------------------
	.section	.nv.constant0._ZN18transformer_engine54_GLOBAL__N__9c5707b3_21_hadamard_transform_cu_748ca6b521HadamardAmaxTmaKernelI13__nv_bfloat16Li16ELi128ELi128ELi64ELi64ELi128ELi1ELb1ELb1ELb1EEEv14CUtensorMap_stPfS4_S4_ttmm,"a",@progbits
	.sectionflags	@""
	.align	4
.nv.constant0._ZN18transformer_engine54_GLOBAL__N__9c5707b3_21_hadamard_transform_cu_748ca6b521HadamardAmaxTmaKernelI13__nv_bfloat16Li16ELi128ELi128ELi64ELi64ELi128ELi1ELb1ELb1ELb1EEEv14CUtensorMap_stPfS4_S4_ttmm:
	.zero		816


//--------------------- .nv.constant0._ZN18transformer_engine54_GLOBAL__N__9c5707b3_21_hadamard_transform_cu_748ca6b523HadamardTransformKernelI13__nv_bfloat16Li16ELb0ELb0ELb0ELb0ELb0ELb0ELb1EEEvPKT_PS3_S6_ttmmPfS7_b --------------------------
	.section	.nv.constant0._ZN18transformer_engine54_GLOBAL__N__9c5707b3_21_hadamard_transform_cu_748ca6b523HadamardTransformKernelI13__nv_bfloat16Li16ELb0ELb0ELb0ELb0ELb0ELb0ELb1EEEvPKT_PS3_S6_ttmmPfS7_b,"a",@progbits
	.sectionflags	@""
	.align	4
.nv.constant0._ZN18transformer_engine54_GLOBAL__N__9c5707b3_21_hadamard_transform_cu_748ca6b523HadamardTransformKernelI13__nv_bfloat16Li16ELb0ELb0ELb0ELb0ELb0ELb0ELb1EEEvPKT_PS3_S6_ttmmPfS7_b:
	.zero		593


//--------------------- .nv.constant0._ZN18transformer_engine54_GLOBAL__N__9c5707b3_21_hadamard_transform_cu_748ca6b523HadamardTransformKernelI13__nv_bfloat16Li16ELb1ELb0ELb1ELb0ELb0ELb0ELb1EEEvPKT_PS3_S6_ttmmPfS7_b --------------------------
	.section	.nv.constant0._ZN18transformer_engine54_GLOBAL__N__9c5707b3_21_hadamard_transform_cu_748ca6b523HadamardTransformKernelI13__nv_bfloat16Li16ELb1ELb0ELb1ELb0ELb0ELb0ELb1EEEvPKT_PS3_S6_ttmmPfS7_b,"a",@progbits
	.sectionflags	@""
	.align	4
.nv.constant0._ZN18transformer_engine54_GLOBAL__N__9c5707b3_21_hadamard_transform_cu_748ca6b523HadamardTransformKernelI13__nv_bfloat16Li16ELb1ELb0ELb1ELb0ELb0ELb0ELb1EEEvPKT_PS3_S6_ttmmPfS7_b:
	.zero		593


//--------------------- .nv.constant0._ZN18transformer_engine54_GLOBAL__N__9c5707b3_21_hadamard_transform_cu_748ca6b523HadamardTransformKernelI13__nv_bfloat16Li16ELb0ELb1ELb0ELb1ELb0ELb0ELb1EEEvPKT_PS3_S6_ttmmPfS7_b --------------------------
	.section	.nv.constant0._ZN18transformer_engine54_GLOBAL__N__9c5707b3_21_hadamard_transform_cu_748ca6b523HadamardTransformKernelI13__nv_bfloat16Li16ELb0ELb1ELb0ELb1ELb0ELb0ELb1EEEvPKT_PS3_S6_ttmmPfS7_b,"a",@progbits
	.sectionflags	@""
	.align	4
.nv.constant0._ZN18transformer_engine54_GLOBAL__N__9c5707b3_21_hadamard_transform_cu_748ca6b523HadamardTransformKernelI13__nv_bfloat16Li16ELb0ELb1ELb0ELb1ELb0ELb0ELb1EEEvPKT_PS3_S6_ttmmPfS7_b:
	.zero		593


//--------------------- .nv.constant0._ZN18transformer_engine54_GLOBAL__N__9c5707b3_21_hadamard_transform_cu_748ca6b523HadamardTransformKernelI13__nv_bfloat16Li16ELb1ELb1ELb1ELb1ELb0ELb0ELb1EEEvPKT_PS3_S6_ttmmPfS7_b --------------------------
	.section	.nv.constant0._ZN18transformer_engine54_GLOBAL__N__9c5707b3_21_hadamard_transform_cu_748ca6b523HadamardTransformKernelI13__nv_bfloat16Li16ELb1ELb1ELb1ELb1ELb0ELb0ELb1EEEvPKT_PS3_S6_ttmmPfS7_b,"a",@progbits
	.sectionflags	@""
	.align	4
.nv.constant0._ZN18transformer_engine54_GLOBAL__N__9c5707b3_21_hadamard_transform_cu_748ca6b523HadamardTransformKernelI13__nv_bfloat16Li16ELb1ELb1ELb1ELb1ELb0ELb0ELb1EEEvPKT_PS3_S6_ttmmPfS7_b:
	.zero		593


//--------------------- .nv.constant0._ZN18transformer_engine54_GLOBAL__N__9c5707b3_21_hadamard_transform_cu_748ca6b514ZeroAmaxKernelEPfS1_S1_ --------------------------
	.section	.nv.constant0._ZN18transformer_engine54_GLOBAL__N__9c5707b3_21_hadamard_transform_cu_748ca6b514ZeroAmaxKernelEPfS1_S1_,"a",@progbits
	.sectionflags	@""
	.align	4
.nv.constant0._ZN18transformer_engine54_GLOBAL__N__9c5707b3_21_hadamard_transform_cu_748ca6b514ZeroAmaxKernelEPfS1_S1_:
	.zero		552


//--------------------- SYMBOLS --------------------------

	.type		.nv.reservedSmem.offset0,@object
	.size		.nv.reservedSmem.offset0,0x4
	.type		vprintf,@function
	.type		__assertfail,@function
